def attn_fwd(
    Q,
    K,
    V,
    Out,
    Lse,
    sm_scale,
    stride_qz,
    stride_qh,
    stride_qm,
    stride_qk,
    stride_kz,
    stride_kh,
    stride_kn,
    stride_kk,
    stride_vz,
    stride_vh,
    stride_vn,
    stride_vk,
    stride_oz,
    stride_oh,
    stride_om,
    stride_ok,
    seqlen_q,
    seqlen_k,
    BLOCK_M: tl.constexpr,
    BLOCK_N: tl.constexpr,
    HEAD_DIM: tl.constexpr,
    CAUSAL: tl.constexpr,
):
    start_m = tl.program_id(0)
    off_hz = tl.program_id(1)
    q_off = off_hz * stride_qh
    k_off = off_hz * stride_kh
    v_off = off_hz * stride_vh
    offs_m = start_m * BLOCK_M + tl.arange(0, BLOCK_M)
    offs_d = tl.arange(0, HEAD_DIM)
    offs_n = tl.arange(0, BLOCK_N)
    q_ptrs = Q + q_off + offs_m[:, None] * stride_qm + offs_d[None, :] * stride_qk
    k_ptrs = K + k_off + offs_d[:, None] * stride_kk + offs_n[None, :] * stride_kn
    v_ptrs = V + v_off + offs_n[:, None] * stride_vn + offs_d[None, :] * stride_vk
    m_i = tl.full([BLOCK_M], float("-inf"), dtype=tl.float32)
    l_i = tl.zeros([BLOCK_M], dtype=tl.float32) + 1.0
    acc = tl.zeros([BLOCK_M, HEAD_DIM], dtype=tl.float32)
    q = tl.load(q_ptrs)
    acc, l_i, m_i = _attn_fwd_inner(
        acc,
        l_i,
        m_i,
        q,
        k_ptrs,
        v_ptrs,
        sm_scale,
        stride_kn,
        stride_vn,
        start_m,
        seqlen_k,
        BLOCK_M,
        BLOCK_N,
        HEAD_DIM,
        CAUSAL,
    )
    acc = acc / l_i[:, None]
    lse = m_i + tl.math.log2(l_i) / 1.4426950408889634
    o_ptrs = (
        Out
        + off_hz * stride_oh
        + offs_m[:, None] * stride_om
        + offs_d[None, :] * stride_ok
    )
    tl.store(o_ptrs, acc.to(Out.dtype.element_ty))
    tl.store(Lse + off_hz * seqlen_q + offs_m, lse)

# config = {"BLOCK_M": 32, "BLOCK_N": 64, "HEAD_DIM": 64, "arch": "sm_90", "causal": false, "dtype": "fp8e4m3", "num_stages": 2, "num_warps": 8}
# arch = sm_90


// ===== COMPILED SASS (sm_90a) =====

	.target	sm_90a

	.elftype	@"ET_EXEC"


//--------------------- .note.nv.tkinfo           --------------------------
	.section	.note.nv.tkinfo,"",@"SHT_NOTE"
	.sectionflags	@"SHF_NOTE_NV_TKINFO"
	.tkinfo
        /*0018*/ 	.word	0x00000002
        /*0030*/ 	.string	""
        /*0030*/ 	.string	"ptxas"
        /*0030*/ 	.string	"Cuda compilation tools, release 13.0, V13.0.88"
        /*0030*/ 	.string	"Build cuda_13.0.r13.0/compiler.36424714_0"
        /*0030*/ 	.string	"-v  -suppress-debug-info  -lineinfo  -arch sm_90a "



//--------------------- .note.nv.cuinfo           --------------------------
	.section	.note.nv.cuinfo,"",@"SHT_NOTE"
	.sectionflags	@"SHF_NOTE_NV_CUINFO"
        /*0018*/ 	.short	0x0002
        /*001a*/ 	.short	0x005a
        /*001c*/ 	.short	0x0082
	.zero		2


//--------------------- .nv.info                  --------------------------
	.section	.nv.info,"",@"SHT_CUDA_INFO"
	.align	4


	//----- nvinfo : EIATTR_REGCOUNT
	.align		4
        /*0000*/ 	.byte	0x04, 0x2f
        /*0002*/ 	.short	(.L_2 - .L_1)
	.align		4
.L_1:
        /*0004*/ 	.word	index@(attn_fwd)
        /*0008*/ 	.word	0x00000080


	//----- nvinfo : EIATTR_FRAME_SIZE
	.align		4
.L_2:
        /*000c*/ 	.byte	0x04, 0x11
        /*000e*/ 	.short	(.L_4 - .L_3)
	.align		4
.L_3:
        /*0010*/ 	.word	index@(attn_fwd)
        /*0014*/ 	.word	0x00000000


	//----- nvinfo : EIATTR_MIN_STACK_SIZE
	.align		4
.L_4:
        /*0018*/ 	.byte	0x04, 0x12
        /*001a*/ 	.short	(.L_6 - .L_5)
	.align		4
.L_5:
        /*001c*/ 	.word	index@(attn_fwd)
        /*0020*/ 	.word	0x00000000
.L_6:


//--------------------- .nv.compat                --------------------------
	.section	.nv.compat,"",@"SHT_CUDA_COMPAT_INFO"
	.align	4
        /*0000*/ 	.byte	0x02, 0x09, 0x01, 0x00, 0x02, 0x02, 0x02, 0x00, 0x02, 0x05, 0x05, 0x00, 0x03, 0x07, 0x01, 0x01
        /*0010*/ 	.byte	0x02, 0x03, 0x00, 0x00, 0x02, 0x06, 0x01, 0x00, 0x04, 0x0b, 0x08, 0x00, 0x00, 0x00, 0x00, 0x00
        /*0020*/ 	.byte	0x00, 0x00, 0x00, 0x00


//--------------------- .nv.info.attn_fwd         --------------------------
	.section	.nv.info.attn_fwd,"",@"SHT_CUDA_INFO"
	.sectionflags	@""
	.align	4


	//----- nvinfo : EIATTR_CUDA_API_VERSION
	.align		4
        /*0000*/ 	.byte	0x04, 0x37
        /*0002*/ 	.short	(.L_8 - .L_7)
.L_7:
        /*0004*/ 	.word	0x00000082


	//----- nvinfo : EIATTR_KPARAM_INFO
	.align		4
.L_8:
        /*0008*/ 	.byte	0x04, 0x17
        /*000a*/ 	.short	(.L_10 - .L_9)
.L_9:
        /*000c*/ 	.word	0x00000000
        /*0010*/ 	.short	0x0019
        /*0012*/ 	.short	0x0080
        /*0014*/ 	.byte	0x00, 0xf4, 0x21, 0x00


	//----- nvinfo : EIATTR_KPARAM_INFO
	.align		4
.L_10:
        /*0018*/ 	.byte	0x04, 0x17
        /*001a*/ 	.short	(.L_12 - .L_11)
.L_11:
        /*001c*/ 	.word	0x00000000
        /*0020*/ 	.short	0x0018
        /*0022*/ 	.short	0x0078
        /*0024*/ 	.byte	0x00, 0xf4, 0x21, 0x00


	//----- nvinfo : EIATTR_KPARAM_INFO
	.align		4
.L_12:
        /*0028*/ 	.byte	0x04, 0x17
        /*002a*/ 	.short	(.L_14 - .L_13)
.L_13:
        /*002c*/ 	.word	0x00000000
        /*0030*/ 	.short	0x0017
        /*0032*/ 	.short	0x0070
        /*0034*/ 	.byte	0x00, 0xf0, 0x11, 0x00


	//----- nvinfo : EIATTR_KPARAM_INFO
	.align		4
.L_14:
        /*0038*/ 	.byte	0x04, 0x17
        /*003a*/ 	.short	(.L_16 - .L_15)
.L_15:
        /*003c*/ 	.word	0x00000000
        /*0040*/ 	.short	0x0016
        /*0042*/ 	.short	0x006c
        /*0044*/ 	.byte	0x00, 0xf0, 0x11, 0x00


	//----- nvinfo : EIATTR_KPARAM_INFO
	.align		4
.L_16:
        /*0048*/ 	.byte	0x04, 0x17
        /*004a*/ 	.short	(.L_18 - .L_17)
.L_17:
        /*004c*/ 	.word	0x00000000
        /*0050*/ 	.short	0x0015
        /*0052*/ 	.short	0x0068
        /*0054*/ 	.byte	0x00, 0xf0, 0x11, 0x00


	//----- nvinfo : EIATTR_KPARAM_INFO
	.align		4
.L_18:
        /*0058*/ 	.byte	0x04, 0x17
        /*005a*/ 	.short	(.L_20 - .L_19)
.L_19:
        /*005c*/ 	.word	0x00000000
        /*0060*/ 	.short	0x0014
        /*0062*/ 	.short	0x0064
        /*0064*/ 	.byte	0x00, 0xf0, 0x11, 0x00


	//----- nvinfo : EIATTR_KPARAM_INFO
	.align		4
.L_20:
        /*0068*/ 	.byte	0x04, 0x17
        /*006a*/ 	.short	(.L_22 - .L_21)
.L_21:
        /*006c*/ 	.word	0x00000000
        /*0070*/ 	.short	0x0013
        /*0072*/ 	.short	0x0060
        /*0074*/ 	.byte	0x00, 0xf0, 0x11, 0x00


	//----- nvinfo : EIATTR_KPARAM_INFO
	.align		4
.L_22:
        /*0078*/ 	.byte	0x04, 0x17
        /*007a*/ 	.short	(.L_24 - .L_23)
.L_23:
        /*007c*/ 	.word	0x00000000
        /*0080*/ 	.short	0x0012
        /*0082*/ 	.short	0x005c
        /*0084*/ 	.byte	0x00, 0xf0, 0x11, 0x00


	//----- nvinfo : EIATTR_KPARAM_INFO
	.align		4
.L_24:
        /*0088*/ 	.byte	0x04, 0x17
        /*008a*/ 	.short	(.L_26 - .L_25)
.L_25:
        /*008c*/ 	.word	0x00000000
        /*0090*/ 	.short	0x0011
        /*0092*/ 	.short	0x0058
        /*0094*/ 	.byte	0x00, 0xf0, 0x11, 0x00


	//----- nvinfo : EIATTR_KPARAM_INFO
	.align		4
.L_26:
        /*0098*/ 	.byte	0x04, 0x17
        /*009a*/ 	.short	(.L_28 - .L_27)
.L_27:
        /*009c*/ 	.word	0x00000000
        /*00a0*/ 	.short	0x0010
        /*00a2*/ 	.short	0x0054
        /*00a4*/ 	.byte	0x00, 0xf0, 0x11, 0x00


	//----- nvinfo : EIATTR_KPARAM_INFO
	.align		4
.L_28:
        /*00a8*/ 	.byte	0x04, 0x17
        /*00aa*/ 	.short	(.L_30 - .L_29)
.L_29:
        /*00ac*/ 	.word	0x00000000
        /*00b0*/ 	.short	0x000f
        /*00b2*/ 	.short	0x0050
        /*00b4*/ 	.byte	0x00, 0xf0, 0x11, 0x00


	//----- nvinfo : EIATTR_KPARAM_INFO
	.align		4
.L_30:
        /*00b8*/ 	.byte	0x04, 0x17
        /*00ba*/ 	.short	(.L_32 - .L_31)
.L_31:
        /*00bc*/ 	.word	0x00000000
        /*00c0*/ 	.short	0x000e
        /*00c2*/ 	.short	0x004c
        /*00c4*/ 	.byte	0x00, 0xf0, 0x11, 0x00


	//----- nvinfo : EIATTR_KPARAM_INFO
	.align		4
.L_32:
        /*00c8*/ 	.byte	0x04, 0x17
        /*00ca*/ 	.short	(.L_34 - .L_33)
.L_33:
        /*00cc*/ 	.word	0x00000000
        /*00d0*/ 	.short	0x000d
        /*00d2*/ 	.short	0x0048
        /*00d4*/ 	.byte	0x00, 0xf0, 0x11, 0x00


	//----- nvinfo : EIATTR_KPARAM_INFO
	.align		4
.L_34:
        /*00d8*/ 	.byte	0x04, 0x17
        /*00da*/ 	.short	(.L_36 - .L_35)
.L_35:
        /*00dc*/ 	.word	0x00000000
        /*00e0*/ 	.short	0x000c
        /*00e2*/ 	.short	0x0044
        /*00e4*/ 	.byte	0x00, 0xf0, 0x11, 0x00


	//----- nvinfo : EIATTR_KPARAM_INFO
	.align		4
.L_36:
        /*00e8*/ 	.byte	0x04, 0x17
        /*00ea*/ 	.short	(.L_38 - .L_37)
.L_37:
        /*00ec*/ 	.word	0x00000000
        /*00f0*/ 	.short	0x000b
        /*00f2*/ 	.short	0x0040
        /*00f4*/ 	.byte	0x00, 0xf0, 0x11, 0x00


	//----- nvinfo : EIATTR_KPARAM_INFO
	.align		4
.L_38:
        /*00f8*/ 	.byte	0x04, 0x17
        /*00fa*/ 	.short	(.L_40 - .L_39)
.L_39:
        /*00fc*/ 	.word	0x00000000
        /*0100*/ 	.short	0x000a
        /*0102*/ 	.short	0x003c
        /*0104*/ 	.byte	0x00, 0xf0, 0x11, 0x00


	//----- nvinfo : EIATTR_KPARAM_INFO
	.align		4
.L_40:
        /*0108*/ 	.byte	0x04, 0x17
        /*010a*/ 	.short	(.L_42 - .L_41)
.L_41:
        /*010c*/ 	.word	0x00000000
        /*0110*/ 	.short	0x0009
        /*0112*/ 	.short	0x0038
        /*0114*/ 	.byte	0x00, 0xf0, 0x11, 0x00


	//----- nvinfo : EIATTR_KPARAM_INFO
	.align		4
.L_42:
        /*0118*/ 	.byte	0x04, 0x17
        /*011a*/ 	.short	(.L_44 - .L_43)
.L_43:
        /*011c*/ 	.word	0x00000000
        /*0120*/ 	.short	0x0008
        /*0122*/ 	.short	0x0034
        /*0124*/ 	.byte	0x00, 0xf0, 0x11, 0x00


	//----- nvinfo : EIATTR_KPARAM_INFO
	.align		4
.L_44:
        /*0128*/ 	.byte	0x04, 0x17
        /*012a*/ 	.short	(.L_46 - .L_45)
.L_45:
        /*012c*/ 	.word	0x00000000
        /*0130*/ 	.short	0x0007
        /*0132*/ 	.short	0x0030
        /*0134*/ 	.byte	0x00, 0xf0, 0x11, 0x00


	//----- nvinfo : EIATTR_KPARAM_INFO
	.align		4
.L_46:
        /*0138*/ 	.byte	0x04, 0x17
        /*013a*/ 	.short	(.L_48 - .L_47)
.L_47:
        /*013c*/ 	.word	0x00000000
        /*0140*/ 	.short	0x0006
        /*0142*/ 	.short	0x002c
        /*0144*/ 	.byte	0x00, 0xf0, 0x11, 0x00


	//----- nvinfo : EIATTR_KPARAM_INFO
	.align		4
.L_48:
        /*0148*/ 	.byte	0x04, 0x17
        /*014a*/ 	.short	(.L_50 - .L_49)
.L_49:
        /*014c*/ 	.word	0x00000000
        /*0150*/ 	.short	0x0005
        /*0152*/ 	.short	0x0028
        /*0154*/ 	.byte	0x00, 0xf0, 0x11, 0x00


	//----- nvinfo : EIATTR_KPARAM_INFO
	.align		4
.L_50:
        /*0158*/ 	.byte	0x04, 0x17
        /*015a*/ 	.short	(.L_52 - .L_51)
.L_51:
        /*015c*/ 	.word	0x00000000
        /*0160*/ 	.short	0x0004
        /*0162*/ 	.short	0x0020
        /*0164*/ 	.byte	0x00, 0xf4, 0x21, 0x00


	//----- nvinfo : EIATTR_KPARAM_INFO
	.align		4
.L_52:
        /*0168*/ 	.byte	0x04, 0x17
        /*016a*/ 	.short	(.L_54 - .L_53)
.L_53:
        /*016c*/ 	.word	0x00000000
        /*0170*/ 	.short	0x0003
        /*0172*/ 	.short	0x0018
        /*0174*/ 	.byte	0x00, 0xf4, 0x21, 0x00


	//----- nvinfo : EIATTR_KPARAM_INFO
	.align		4
.L_54:
        /*0178*/ 	.byte	0x04, 0x17
        /*017a*/ 	.short	(.L_56 - .L_55)
.L_55:
        /*017c*/ 	.word	0x00000000
        /*0180*/ 	.short	0x0002
        /*0182*/ 	.short	0x0010
        /*0184*/ 	.byte	0x00, 0xf4, 0x21, 0x00


	//----- nvinfo : EIATTR_KPARAM_INFO
	.align		4
.L_56:
        /*0188*/ 	.byte	0x04, 0x17
        /*018a*/ 	.short	(.L_58 - .L_57)
.L_57:
        /*018c*/ 	.word	0x00000000
        /*0190*/ 	.short	0x0001
        /*0192*/ 	.short	0x0008
        /*0194*/ 	.byte	0x00, 0xf4, 0x21, 0x00


	//----- nvinfo : EIATTR_KPARAM_INFO
	.align		4
.L_58:
        /*0198*/ 	.byte	0x04, 0x17
        /*019a*/ 	.short	(.L_60 - .L_59)
.L_59:
        /*019c*/ 	.word	0x00000000
        /*01a0*/ 	.short	0x0000
        /*01a2*/ 	.short	0x0000
        /*01a4*/ 	.byte	0x00, 0xf4, 0x21, 0x00


	//----- nvinfo : EIATTR_SPARSE_MMA_MASK
	.align		4
.L_60:
        /*01a8*/ 	.byte	0x03, 0x50
        /*01aa*/ 	.short	0x0000


	//----- nvinfo : EIATTR_MAXREG_COUNT
	.align		4
        /*01ac*/ 	.byte	0x03, 0x1b
        /*01ae*/ 	.short	0x00ff


	//----- nvinfo : EIATTR_NUM_BARRIERS
	.align		4
        /*01b0*/ 	.byte	0x02, 0x4c
        /*01b2*/ 	.byte	0x01
	.zero		1


	//----- nvinfo : EIATTR_MERCURY_ISA_VERSION
	.align		4
        /*01b4*/ 	.byte	0x03, 0x5f
        /*01b6*/ 	.short	0x0101


	//----- nvinfo : EIATTR_COOP_GROUP_MASK_REGIDS
	.align		4
        /*01b8*/ 	.byte	0x04, 0x29
        /*01ba*/ 	.short	(.L_62 - .L_61)


	//   ....[0]....
.L_61:
        /*01bc*/ 	.word	0xffffffff


	//   ....[1]....
        /*01c0*/ 	.word	0xffffffff


	//   ....[2]....
        /*01c4*/ 	.word	0xffffffff


	//   ....[3]....
        /*01c8*/ 	.word	0xffffffff


	//   ....[4]....
        /*01cc*/ 	.word	0xffffffff


	//   ....[5]....
        /*01d0*/ 	.word	0xffffffff


	//   ....[6]....
        /*01d4*/ 	.word	0xffffffff


	//   ....[7]....
        /*01d8*/ 	.word	0xffffffff


	//   ....[8]....
        /*01dc*/ 	.word	0xffffffff


	//   ....[9]....
        /*01e0*/ 	.word	0xffffffff


	//   ....[10]....
        /*01e4*/ 	.word	0xffffffff


	//   ....[11]....
        /*01e8*/ 	.word	0xffffffff


	//   ....[12]....
        /*01ec*/ 	.word	0xffffffff


	//   ....[13]....
        /*01f0*/ 	.word	0xffffffff


	//   ....[14]....
        /*01f4*/ 	.word	0xffffffff


	//   ....[15]....
        /*01f8*/ 	.word	0xffffffff


	//   ....[16]....
        /*01fc*/ 	.word	0xffffffff


	//   ....[17]....
        /*0200*/ 	.word	0xffffffff


	//   ....[18]....
        /*0204*/ 	.word	0xffffffff


	//   ....[19]....
        /*0208*/ 	.word	0xffffffff


	//   ....[20]....
        /*020c*/ 	.word	0xffffffff


	//   ....[21]....
        /*0210*/ 	.word	0xffffffff


	//----- nvinfo : EIATTR_COOP_GROUP_INSTR_OFFSETS
	.align		4
.L_62:
        /*0214*/ 	.byte	0x04, 0x28
        /*0216*/ 	.short	(.L_64 - .L_63)


	//   ....[0]....
.L_63:
        /*0218*/ 	.word	0x000019a0


	//   ....[1]....
        /*021c*/ 	.word	0x000019b0


	//   ....[2]....
        /*0220*/ 	.word	0x000019c0


	//   ....[3]....
        /*0224*/ 	.word	0x000019d0


	//   ....[4]....
        /*0228*/ 	.word	0x00001a20


	//   ....[5]....
        /*022c*/ 	.word	0x00001a30


	//   ....[6]....
        /*0230*/ 	.word	0x00001a40


	//   ....[7]....
        /*0234*/ 	.word	0x00001a50


	//   ....[8]....
        /*0238*/ 	.word	0x00001b00


	//   ....[9]....
        /*023c*/ 	.word	0x00001b20


	//   ....[10]....
        /*0240*/ 	.word	0x00001b40


	//   ....[11]....
        /*0244*/ 	.word	0x00001db0


	//   ....[12]....
        /*0248*/ 	.word	0x00001dc0


	//   ....[13]....
        /*024c*/ 	.word	0x00001de0


	//   ....[14]....
        /*0250*/ 	.word	0x00001df0


	//   ....[15]....
        /*0254*/ 	.word	0x00001e40


	//   ....[16]....
        /*0258*/ 	.word	0x00001e50


	//   ....[17]....
        /*025c*/ 	.word	0x00001e60


	//   ....[18]....
        /*0260*/ 	.word	0x00001e70


	//   ....[19]....
        /*0264*/ 	.word	0x00001f30


	//   ....[20]....
        /*0268*/ 	.word	0x00001f50


	//   ....[21]....
        /*026c*/ 	.word	0x00001f70


	//----- nvinfo : EIATTR_EXIT_INSTR_OFFSETS
	.align		4
.L_64:
        /*0270*/ 	.byte	0x04, 0x1c
        /*0272*/ 	.short	(.L_66 - .L_65)


	//   ....[0]....
.L_65:
        /*0274*/ 	.word	0x00003cf0


	//   ....[1]....
        /*0278*/ 	.word	0x00003d20


	//----- nvinfo : EIATTR_REQNTID
	.align		4
.L_66:
        /*027c*/ 	.byte	0x04, 0x10
        /*027e*/ 	.short	(.L_68 - .L_67)
.L_67:
        /*0280*/ 	.word	0x00000100
        /*0284*/ 	.word	0x00000001
        /*0288*/ 	.word	0x00000001


	//----- nvinfo : EIATTR_CBANK_PARAM_SIZE
	.align		4
.L_68:
        /*028c*/ 	.byte	0x03, 0x19
        /*028e*/ 	.short	0x0088


	//----- nvinfo : EIATTR_PARAM_CBANK
	.align		4
        /*0290*/ 	.byte	0x04, 0x0a
        /*0292*/ 	.short	(.L_70 - .L_69)
	.align		4
.L_69:
        /*0294*/ 	.word	index@(.nv.constant0.attn_fwd)
        /*0298*/ 	.short	0x0210
        /*029a*/ 	.short	0x0088


	//----- nvinfo : EIATTR_SW_WAR
	.align		4
.L_70:
        /*029c*/ 	.byte	0x04, 0x36
        /*029e*/ 	.short	(.L_72 - .L_71)
.L_71:
        /*02a0*/ 	.word	0x00000008
.L_72:


//--------------------- .nv.callgraph             --------------------------
	.section	.nv.callgraph,"",@"SHT_CUDA_CALLGRAPH"
	.align	4
	.sectionentsize	8
	.align		4
        /*0000*/ 	.word	0x00000000
	.align		4
        /*0004*/ 	.word	0xffffffff
	.align		4
        /*0008*/ 	.word	0x00000000
	.align		4
        /*000c*/ 	.word	0xfffffffe
	.align		4
        /*0010*/ 	.word	0x00000000
	.align		4
        /*0014*/ 	.word	0xfffffffd
	.align		4
        /*0018*/ 	.word	0x00000000
	.align		4
        /*001c*/ 	.word	0xfffffffc


//--------------------- .nv.constant4             --------------------------
	.section	.nv.constant4,"a",@progbits
	.align	8
	.align		8
.nv.constant4:
        /*0000*/ 	.dword	_$_str


//--------------------- .text.attn_fwd            --------------------------
	.section	.text.attn_fwd,"ax",@progbits
	.align	128
        .global         attn_fwd
        .type           attn_fwd,@function
        .size           attn_fwd,(.L_x_3 - attn_fwd)
        .other          attn_fwd,@"STO_CUDA_ENTRY STV_DEFAULT"
attn_fwd:
.text.attn_fwd:
[----:B------:R-:W-:Y:S01]  /*0000*/  LDC R1, c[0x0][0x28] ;  /* 0x00000a00ff017b82 */ /* 0x000fe20000000800 */
[----:B------:R-:W0:Y:S07]  /*0010*/  S2R R8, SR_TID.X ;  /* 0x0000000000087919 */ /* 0x000e2e0000002100 */
[----:B------:R-:W1:Y:S01]  /*0020*/  S2UR UR8, SR_CTAID.Y ;  /* 0x00000000000879c3 */ /* 0x000e620000002600 */
[----:B------:R-:W-:Y:S01]  /*0030*/  ULDC.64 UR4, c[0x0][0x240] ;  /* 0x0000900000047ab9 */ /* 0x000fe20000000a00 */
[----:B------:R-:W-:Y:S01]  /*0040*/  ULDC.64 UR10, c[0x0][0x208] ;  /* 0x00008200000a7ab9 */ /* 0x000fe20000000a00 */
[----:B------:R-:W2:Y:S05]  /*0050*/  S2R R0, SR_CTAID.X ;  /* 0x0000000000007919 */ /* 0x000eaa0000002500 */
[----:B------:R-:W3:Y:S08]  /*0060*/  LDC R16, c[0x0][0x248] ;  /* 0x00009200ff107b82 */ /* 0x000ef00000000800 */
[----:B------:R-:W4:Y:S01]  /*0070*/  LDC.64 R6, c[0x0][0x210] ;  /* 0x00008400ff067b82 */ /* 0x000f220000000a00 */
[----:B-1----:R-:W-:Y:S01]  /*0080*/  UIMAD UR4, UR8, UR4, URZ ;  /* 0x00000004080472a4 */ /* 0x002fe2000f8e023f */
[----:B0-----:R-:W-:-:S02]  /*0090*/  LOP3.LUT R9, R8, 0x1f, RZ, 0xc0, !PT ;  /* 0x0000001f08097812 */ /* 0x001fc400078ec0ff */
[----:B------:R-:W-:-:S03]  /*00a0*/  SHF.R.U32.HI R2, RZ, 0x5, R8 ;  /* 0x00000005ff027819 */ /* 0x000fc60000011608 */
[----:B--2---:R-:W-:Y:S01]  /*00b0*/  IMAD R125, R0, 0x20, R9 ;  /* 0x00000020007d7824 */ /* 0x004fe200078e0209 */
[----:B------:R-:W-:-:S03]  /*00c0*/  SGXT.U32 R0, R2, 0x3 ;  /* 0x000000030200781a */ /* 0x000fc60000000000 */
[----:B------:R-:W-:Y:S01]  /*00d0*/  IMAD R3, R125, UR5, RZ ;  /* 0x000000057d037c24 */ /* 0x000fe2000f8e02ff */
[----:B------:R-:W-:Y:S01]  /*00e0*/  USHF.R.S32.HI UR5, URZ, 0x1f, UR4 ;  /* 0x0000001f3f057899 */ /* 0x000fe20008011404 */
[----:B---3--:R-:W-:-:S03]  /*00f0*/  IMAD R0, R0, R16, RZ ;  /* 0x0000001000007224 */ /* 0x008fc600078e02ff */
[----:B----4-:R-:W-:Y:S01]  /*0100*/  IADD3 R19, P0, P1, R3, UR4, R6 ;  /* 0x0000000403137c10 */ /* 0x010fe2000f91e006 */
[----:B------:R-:W-:Y:S01]  /*0110*/  IMAD R5, R16, 0x8, R0 ;  /* 0x0000000810057824 */ /* 0x000fe200078e0200 */
[----:B------:R-:W-:-:S04]  /*0120*/  SHF.R.S32.HI R2, RZ, 0x1f, R3 ;  /* 0x0000001fff027819 */ /* 0x000fc80000011403 */
[----:B------:R-:W-:Y:S01]  /*0130*/  IADD3.X R20, R2, UR5, R7, P0, P1 ;  /* 0x0000000502147c10 */ /* 0x000fe200087e2407 */
[----:B------:R-:W-:Y:S01]  /*0140*/  IMAD R7, R16, 0x8, R5 ;  /* 0x0000000810077824 */ /* 0x000fe200078e0205 */
[CC--:B------:R-:W-:Y:S02]  /*0150*/  IADD3 R2, P0, R0.reuse, R19.reuse, RZ ;  /* 0x0000001300027210 */ /* 0x0c0fe40007f1e0ff */
[-C--:B------:R-:W-:Y:S02]  /*0160*/  IADD3 R4, P1, R5, R19.reuse, RZ ;  /* 0x0000001305047210 */ /* 0x080fe40007f3e0ff */
[-C--:B------:R-:W-:Y:S01]  /*0170*/  LEA.HI.X.SX32 R3, R0, R20.reuse, 0x1, P0 ;  /* 0x0000001400037211 */ /* 0x080fe200000f0eff */
[C---:B------:R-:W-:Y:S01]  /*0180*/  IMAD R0, R16.reuse, 0x8, R7 ;  /* 0x0000000810007824 */ /* 0x040fe200078e0207 */
[-C--:B------:R-:W-:Y:S02]  /*0190*/  IADD3 R6, P0, R7, R19.reuse, RZ ;  /* 0x0000001307067210 */ /* 0x080fe40007f1e0ff */
[-C--:B------:R-:W-:Y:S01]  /*01a0*/  LEA.HI.X.SX32 R5, R5, R20.reuse, 0x1, P1 ;  /* 0x0000001405057211 */ /* 0x080fe200008f0eff */
[----:B------:R0:W2:Y:S01]  /*01b0*/  LDG.E.U8 R17, desc[UR10][R2.64] ;  /* 0x0000000a02117981 */ /* 0x0000a2000c1e1100 */
[-C--:B------:R-:W-:Y:S01]  /*01c0*/  LEA.HI.X.SX32 R7, R7, R20.reuse, 0x1, P0 ;  /* 0x0000001407077211 */ /* 0x080fe200000f0eff */
[----:B------:R-:W-:Y:S01]  /*01d0*/  IMAD R13, R16, 0x8, R0 ;  /* 0x00000008100d7824 */ /* 0x000fe200078e0200 */
[CC--:B------:R-:W-:Y:S01]  /*01e0*/  IADD3 R10, P0, R0.reuse, R19.reuse, RZ ;  /* 0x00000013000a7210 */ /* 0x0c0fe20007f1e0ff */
[----:B------:R1:W2:Y:S03]  /*01f0*/  LDG.E.U8 R18, desc[UR10][R4.64] ;  /* 0x0000000a04127981 */ /* 0x0002a6000c1e1100 */
[-C--:B------:R-:W-:Y:S01]  /*0200*/  LEA.HI.X.SX32 R11, R0, R20.reuse, 0x1, P0 ;  /* 0x00000014000b7211 */ /* 0x080fe200000f0eff */
[C---:B------:R-:W-:Y:S01]  /*0210*/  IMAD R0, R16.reuse, 0x8, R13 ;  /* 0x0000000810007824 */ /* 0x040fe200078e020d */
[CC--:B------:R-:W-:Y:S01]  /*0220*/  IADD3 R12, P0, R13.reuse, R19.reuse, RZ ;  /* 0x000000130d0c7210 */ /* 0x0c0fe20007f1e0ff */
[----:B------:R-:W3:Y:S02]  /*0230*/  LDG.E.U8 R6, desc[UR10][R6.64] ;  /* 0x0000000a06067981 */ /* 0x000ee4000c1e1100 */
[----:B------:R-:W-:Y:S01]  /*0240*/  IMAD R15, R16, 0x8, R0 ;  /* 0x00000008100f7824 */ /* 0x000fe200078e0200 */
[-C--:B------:R-:W-:Y:S01]  /*0250*/  LEA.HI.X.SX32 R13, R13, R20.reuse, 0x1, P0 ;  /* 0x000000140d0d7211 */ /* 0x080fe200000f0eff */
[----:B------:R-:W3:Y:S01]  /*0260*/  LDG.E.U8 R11, desc[UR10][R10.64] ;  /* 0x0000000a0a0b7981 */ /* 0x000ee2000c1e1100 */
[-C--:B0-----:R-:W-:Y:S01]  /*0270*/  IADD3 R2, P0, R0, R19.reuse, RZ ;  /* 0x0000001300027210 */ /* 0x081fe20007f1e0ff */
[----:B------:R-:W-:Y:S01]  /*0280*/  IMAD R16, R16, 0x8, R15 ;  /* 0x0000000810107824 */ /* 0x000fe200078e020f */
[----:B------:R-:W-:Y:S01]  /*0290*/  IADD3 R14, P1, R15, R19, RZ ;  /* 0x000000130f0e7210 */ /* 0x000fe20007f3e0ff */
[----:B------:R-:W4:Y:S01]  /*02a0*/  LDG.E.U8 R12, desc[UR10][R12.64] ;  /* 0x0000000a0c0c7981 */ /* 0x000f22000c1e1100 */
[----:B------:R-:W-:-:S02]  /*02b0*/  LEA.HI.X.SX32 R3, R0, R20, 0x1, P0 ;  /* 0x0000001400037211 */ /* 0x000fc400000f0eff */
[C---:B-1----:R-:W-:Y:S02]  /*02c0*/  IADD3 R4, P0, R16.reuse, R19, RZ ;  /* 0x0000001310047210 */ /* 0x042fe40007f1e0ff */
[-C--:B------:R-:W-:Y:S02]  /*02d0*/  LEA.HI.X.SX32 R15, R15, R20.reuse, 0x1, P1 ;  /* 0x000000140f0f7211 */ /* 0x080fe400008f0eff */
[----:B------:R-:W-:Y:S01]  /*02e0*/  LEA.HI.X.SX32 R5, R16, R20, 0x1, P0 ;  /* 0x0000001410057211 */ /* 0x000fe200000f0eff */
[----:B------:R0:W4:Y:S04]  /*02f0*/  LDG.E.U8 R3, desc[UR10][R2.64] ;  /* 0x0000000a02037981 */ /* 0x000128000c1e1100 */
[----:B------:R-:W5:Y:S04]  /*0300*/  LDG.E.U8 R14, desc[UR10][R14.64] ;  /* 0x0000000a0e0e7981 */ /* 0x000f68000c1e1100 */
[----:B------:R1:W5:Y:S01]  /*0310*/  LDG.E.U8 R5, desc[UR10][R4.64] ;  /* 0x0000000a04057981 */ /* 0x000362000c1e1100 */
[----:B0-----:R-:W0:Y:S08]  /*0320*/  LDC R2, c[0x0][0x280] ;  /* 0x0000a000ff027b82 */ /* 0x001e300000000800 */
[----:B------:R-:W1:Y:S01]  /*0330*/  S2UR UR7, SR_CgaCtaId ;  /* 0x00000000000779c3 */ /* 0x000e620000008800 */
[C---:B------:R-:W-:Y:S01]  /*0340*/  LOP3.LUT R0, R8.reuse, 0xc0, RZ, 0xc0, !PT ;  /* 0x000000c008007812 */ /* 0x040fe200078ec0ff */
[----:B------:R-:W-:Y:S01]  /*0350*/  UMOV UR4, 0x400 ;  /* 0x0000040000047882 */ /* 0x000fe20000000000 */
[----:B------:R-:W-:-:S02]  /*0360*/  IMAD.SHL.U32 R10, R8, 0x2, RZ ;  /* 0x00000002080a7824 */ /* 0x000fc400078e00ff */
[----:B------:R-:W-:-:S04]  /*0370*/  SHF.R.U32.HI R7, RZ, 0x2, R0 ;  /* 0x00000002ff077819 */ /* 0x000fc80000011600 */
[----:B------:R-:W-:Y:S02]  /*0380*/  LOP3.LUT R0, R7, 0x1fe, R10, 0x78, !PT ;  /* 0x000001fe07007812 */ /* 0x000fe400078e780a */
[----:B0-----:R-:W-:Y:S01]  /*0390*/  ISETP.GE.AND P0, PT, R2, 0x1, PT ;  /* 0x000000010200780c */ /* 0x001fe20003f06270 */
[----:B-1----:R-:W-:Y:S01]  /*03a0*/  ULEA UR7, UR7, UR4, 0x18 ;  /* 0x0000000407077291 */ /* 0x002fe2000f8ec03f */
[----:B------:R-:W-:Y:S01]  /*03b0*/  IMAD.MOV.U32 R7, RZ, RZ, 0x3f800000 ;  /* 0x3f800000ff077424 */ /* 0x000fe200078e00ff */
[----:B------:R-:W-:Y:S01]  /*03c0*/  CS2R R28, SRZ ;  /* 0x00000000001c7805 */ /* 0x000fe2000001ff00 */
[----:B------:R-:W-:Y:S01]  /*03d0*/  IMAD.MOV.U32 R40, RZ, RZ, -0x800000 ;  /* 0xff800000ff287424 */ /* 0x000fe200078e00ff */
[----:B------:R-:W-:Y:S01]  /*03e0*/  CS2R R30, SRZ ;  /* 0x00000000001e7805 */ /* 0x000fe2000001ff00 */
[----:B------:R-:W-:Y:S01]  /*03f0*/  IMAD.MOV.U32 R41, RZ, RZ, -0x800000 ;  /* 0xff800000ff297424 */ /* 0x000fe200078e00ff */
[----:B------:R-:W-:Y:S01]  /*0400*/  CS2R R24, SRZ ;  /* 0x0000000000187805 */ /* 0x000fe2000001ff00 */
[----:B------:R-:W-:Y:S01]  /*0410*/  IMAD.MOV.U32 R42, RZ, RZ, -0x800000 ;  /* 0xff800000ff2a7424 */ /* 0x000fe200078e00ff */
[----:B------:R-:W-:Y:S01]  /*0420*/  CS2R R26, SRZ ;  /* 0x00000000001a7805 */ /* 0x000fe2000001ff00 */
[----:B------:R-:W-:Y:S01]  /*0430*/  IMAD.MOV.U32 R43, RZ, RZ, -0x800000 ;  /* 0xff800000ff2b7424 */ /* 0x000fe200078e00ff */
[C---:B------:R-:W-:Y:S01]  /*0440*/  LOP3.LUT R124, R8.reuse, 0xff, RZ, 0xc0, !PT ;  /* 0x000000ff087c7812 */ /* 0x040fe200078ec0ff */
[----:B------:R-:W-:Y:S01]  /*0450*/  IMAD.MOV.U32 R65, RZ, RZ, 0x3f800000 ;  /* 0x3f800000ff417424 */ /* 0x000fe200078e00ff */
[----:B------:R-:W-:Y:S01]  /*0460*/  LOP3.LUT R122, R8, 0x1c, RZ, 0xc0, !PT ;  /* 0x0000001c087a7812 */ /* 0x000fe200078ec0ff */
[----:B------:R-:W-:-:S02]  /*0470*/  IMAD.MOV.U32 R2, RZ, RZ, 0x3f800000 ;  /* 0x3f800000ff027424 */ /* 0x000fc400078e00ff */
[----:B--2---:R-:W-:-:S05]  /*0480*/  IMAD R17, R18, 0x100, R17 ;  /* 0x0000010012117824 */ /* 0x004fca00078e0211 */
[----:B------:R-:W-:Y:S01]  /*0490*/  F2FP.F16.E4M3.UNPACK_B R17, R17 ;  /* 0x00000011ff11723e */ /* 0x000fe200020006ff */
[----:B---3--:R-:W-:-:S03]  /*04a0*/  IMAD R6, R11, 0x100, R6 ;  /* 0x000001000b067824 */ /* 0x008fc600078e0206 */
[----:B------:R-:W-:Y:S02]  /*04b0*/  PRMT R4, R17, 0x7632, R4 ;  /* 0x0000763211047816 */ /* 0x000fe40000000004 */
[----:B------:R-:W-:Y:S01]  /*04c0*/  F2FP.F16.E4M3.UNPACK_B R6, R6 ;  /* 0x00000006ff06723e */ /* 0x000fe200020006ff */
[----:B----4-:R-:W-:Y:S02]  /*04d0*/  IMAD R3, R3, 0x100, R12 ;  /* 0x0000010003037824 */ /* 0x010fe400078e020c */
[----:B-----5:R-:W-:-:S03]  /*04e0*/  IMAD R5, R5, 0x100, R14 ;  /* 0x0000010005057824 */ /* 0x020fc600078e020e */
[----:B------:R-:W-:Y:S02]  /*04f0*/  F2FP.F16.E4M3.UNPACK_B R3, R3 ;  /* 0x00000003ff03723e */ /* 0x000fe400020006ff */
[----:B------:R-:W-:Y:S02]  /*0500*/  F2FP.F16.E4M3.UNPACK_B R5, R5 ;  /* 0x00000005ff05723e */ /* 0x000fe400020006ff */
[----:B------:R-:W-:Y:S02]  /*0510*/  PRMT R11, R6, 0x7632, R11 ;  /* 0x00007632060b7816 */ /* 0x000fe4000000000b */
[----:B------:R-:W-:Y:S02]  /*0520*/  PRMT R12, R3, 0x7632, R12 ;  /* 0x00007632030c7816 */ /* 0x000fe4000000000c */
[----:B------:R-:W-:Y:S01]  /*0530*/  PRMT R13, R5, 0x7632, R13 ;  /* 0x00007632050d7816 */ /* 0x000fe2000000000d */
[----:B------:R-:W-:Y:S04]  /*0540*/  STS.U16 [R0+UR7], R17 ;  /* 0x0000001100007988 */ /* 0x000fe80008000407 */
[----:B------:R0:W-:Y:S04]  /*0550*/  STS.U16 [R0+UR7+0x200], R4 ;  /* 0x0002000400007988 */ /* 0x0001e80008000407 */
[----:B------:R1:W-:Y:S04]  /*0560*/  STS.U16 [R0+UR7+0x400], R6 ;  /* 0x0004000600007988 */ /* 0x0003e80008000407 */
[----:B------:R-:W-:Y:S04]  /*0570*/  STS.U16 [R0+UR7+0x600], R11 ;  /* 0x0006000b00007988 */ /* 0x000fe80008000407 */
[----:B------:R2:W-:Y:S01]  /*0580*/  STS.U16 [R0+UR7+0x800], R3 ;  /* 0x0008000300007988 */ /* 0x0005e20008000407 */
[----:B0-----:R-:W-:-:S03]  /*0590*/  LOP3.LUT R4, R8, 0x3f, RZ, 0xc0, !PT ;  /* 0x0000003f08047812 */ /* 0x001fc600078ec0ff */
[----:B------:R0:W-:Y:S01]  /*05a0*/  STS.U16 [R0+UR7+0xa00], R12 ;  /* 0x000a000c00007988 */ /* 0x0001e20008000407 */
[----:B-1----:R-:W-:-:S03]  /*05b0*/  IMAD.MOV.U32 R6, RZ, RZ, 0x3f800000 ;  /* 0x3f800000ff067424 */ /* 0x002fc600078e00ff */
[----:B------:R0:W-:Y:S04]  /*05c0*/  STS.U16 [R0+UR7+0xc00], R5 ;  /* 0x000c000500007988 */ /* 0x0001e80008000407 */
[----:B------:R0:W-:Y:S01]  /*05d0*/  STS.U16 [R0+UR7+0xe00], R13 ;  /* 0x000e000d00007988 */ /* 0x0001e20008000407 */
[----:B--2---:R-:W-:Y:S01]  /*05e0*/  IMAD.SHL.U32 R3, R8, 0x20, RZ ;  /* 0x0000002008037824 */ /* 0x004fe200078e00ff */
[----:B------:R-:W-:Y:S06]  /*05f0*/  @!P0 BRA `(.L_x_0) ;  /* 0x0000002400508947 */ /* 0x000fec0003800000 */
[----:B------:R-:W1:Y:S01]  /*0600*/  LDC.64 R86, c[0x0][0x250] ;  /* 0x00009400ff567b82 */ /* 0x000e620000000a00 */
[C---:B0-----:R-:W-:Y:S01]  /*0610*/  IMAD.SHL.U32 R0, R8.reuse, 0x8, RZ ;  /* 0x0000000808007824 */ /* 0x041fe200078e00ff */
[C---:B------:R-:W-:Y:S01]  /*0620*/  LOP3.LUT R2, R8.reuse, 0xe0, RZ, 0xc0, !PT ;  /* 0x000000e008027812 */ /* 0x040fe200078ec0ff */
[----:B------:R-:W-:Y:S01]  /*0630*/  IMAD.SHL.U32 R7, R8, 0x40, RZ ;  /* 0x0000004008077824 */ /* 0x000fe200078e00ff */
[----:B------:R-:W-:Y:S01]  /*0640*/  SHF.R.U32.HI R6, RZ, 0x6, R8 ;  /* 0x00000006ff067819 */ /* 0x000fe20000011608 */
[----:B------:R-:W-:Y:S01]  /*0650*/  ULDC UR4, c[0x0][0x258] ;  /* 0x0000960000047ab9 */ /* 0x000fe20000000800 */
[----:B------:R-:W-:Y:S01]  /*0660*/  LOP3.LUT R5, R0, 0x30, RZ, 0xc0, !PT ;  /* 0x0000003000057812 */ /* 0x000fe200078ec0ff */
[----:B------:R-:W-:Y:S01]  /*0670*/  ULDC.64 UR12, c[0x0][0x218] ;  /* 0x00008600000c7ab9 */ /* 0x000fe20000000a00 */
[----:B------:R-:W-:Y:S01]  /*0680*/  SHF.R.U32.HI R14, RZ, 0x1, R2 ;  /* 0x00000001ff0e7819 */ /* 0x000fe20000011602 */
[----:B------:R-:W0:Y:S01]  /*0690*/  LDC R44, c[0x0][0x268] ;  /* 0x00009a00ff2c7b82 */ /* 0x000e220000000800 */
[----:B------:R-:W-:Y:S01]  /*06a0*/  SGXT.U32 R6, R6, 0x2 ;  /* 0x000000020606781a */ /* 0x000fe20000000000 */
[----:B------:R-:W-:Y:S01]  /*06b0*/  IMAD R5, R2, 0x10, R5 ;  /* 0x0000001002057824 */ /* 0x000fe200078e0205 */
[----:B------:R-:W-:Y:S01]  /*06c0*/  LOP3.LUT R121, R14, 0x60, R3, 0x78, !PT ;  /* 0x000000600e797812 */ /* 0x000fe200078e7803 */
[----:B------:R-:W-:Y:S01]  /*06d0*/  IMAD.SHL.U32 R2, R8, 0x80, RZ ;  /* 0x0000008008027824 */ /* 0x000fe200078e00ff */
[----:B------:R-:W-:Y:S01]  /*06e0*/  SHF.R.S32.HI R3, RZ, 0x1, R8 ;  /* 0x00000001ff037819 */ /* 0x000fe20000011408 */
[----:B------:R-:W-:Y:S01]  /*06f0*/  IMAD.MOV.U32 R65, RZ, RZ, 0x3f800000 ;  /* 0x3f800000ff417424 */ /* 0x000fe200078e00ff */
[----:B------:R-:W-:Y:S01]  /*0700*/  LEA R26, R9, UR7, 0x7 ;  /* 0x00000007091a7c11 */ /* 0x000fe2000f8e38ff */
[----:B------:R-:W-:Y:S01]  /*0710*/  UMOV UR6, URZ ;  /* 0x0000003f00067c82 */ /* 0x000fe20008000000 */
[----:B------:R-:W-:Y:S01]  /*0720*/  LOP3.LUT R14, R2, 0x200, RZ, 0xc0, !PT ;  /* 0x00000200020e7812 */ /* 0x000fe200078ec0ff */
[----:B------:R-:W-:Y:S01]  /*0730*/  ULDC UR14, c[0x0][0x254] ;  /* 0x00009500000e7ab9 */ /* 0x000fe20000000800 */
[----:B------:R-:W-:Y:S01]  /*0740*/  SGXT R2, R3, 0x1 ;  /* 0x000000010302781a */ /* 0x000fe20000000200 */
[----:B------:R-:W-:Y:S01]  /*0750*/  IMAD.IADD R121, R121, 0x1, R26 ;  /* 0x0000000179797824 */ /* 0x000fe200078e021a */
[----:B------:R-:W-:Y:S01]  /*0760*/  LOP3.LUT R3, R14, 0x40, R7, 0xf8, !PT ;  /* 0x000000400e037812 */ /* 0x000fe200078ef807 */
[----:B-1----:R-:W-:Y:S01]  /*0770*/  IMAD R12, R6, R87, RZ ;  /* 0x00000057060c7224 */ /* 0x002fe200078e02ff */
[----:B------:R-:W-:Y:S01]  /*0780*/  LOP3.LUT R14, R5, 0x30, R10, 0x78, !PT ;  /* 0x00000030050e7812 */ /* 0x000fe200078e780a */
[----:B------:R-:W-:Y:S01]  /*0790*/  IMAD R10, R4, UR4, RZ ;  /* 0x00000004040a7c24 */ /* 0x000fe2000f8e02ff */
[----:B------:R-:W-:Y:S01]  /*07a0*/  LOP3.LUT R42, R3, 0x120, R2, 0xf8, !PT ;  /* 0x00000120032a7812 */ /* 0x000fe200078ef802 */
[C---:B------:R-:W-:Y:S01]  /*07b0*/  IMAD R16, R87.reuse, 0x4, R12 ;  /* 0x0000000457107824 */ /* 0x040fe200078e020c */
[--C-:B------:R-:W-:Y:S01]  /*07c0*/  SHF.R.S32.HI R3, RZ, 0x3, R8.reuse ;  /* 0x00000003ff037819 */ /* 0x100fe20000011408 */
[----:B------:R-:W-:Y:S01]  /*07d0*/  ULDC.64 UR4, c[0x0][0x260] ;  /* 0x0000980000047ab9 */ /* 0x000fe20000000a00 */
[----:B------:R-:W-:Y:S01]  /*07e0*/  SHF.R.S32.HI R2, RZ, 0x7, R8 ;  /* 0x00000007ff027819 */ /* 0x000fe20000011408 */
[----:B------:R-:W-:Y:S01]  /*07f0*/  IMAD R18, R87, 0x4, R16 ;  /* 0x0000000457127824 */ /* 0x000fe200078e0210 */
[----:B------:R-:W-:Y:S01]  /*0800*/  SGXT R3, R3, 0x1 ;  /* 0x000000010303781a */ /* 0x000fe20000000200 */
[----:B0-----:R-:W-:Y:S01]  /*0810*/  IMAD R6, R6, R44, RZ ;  /* 0x0000002c06067224 */ /* 0x001fe200078e02ff */
[----:B------:R-:W-:Y:S01]  /*0820*/  SGXT R2, R2, 0x1 ;  /* 0x000000010202781a */ /* 0x000fe20000000200 */
[----:B------:R-:W-:Y:S01]  /*0830*/  IMAD R20, R87, 0x4, R18 ;  /* 0x0000000457147824 */ /* 0x000fe200078e0212 */
[----:B------:R-:W-:Y:S01]  /*0840*/  LOP3.LUT R9, R3, 0x90, RZ, 0xc0, !PT ;  /* 0x0000009003097812 */ /* 0x000fe200078ec0ff */
[----:B------:R-:W-:Y:S01]  /*0850*/  IMAD R91, R44, 0x4, R6 ;  /* 0x000000042c5b7824 */ /* 0x000fe200078e0206 */
[----:B------:R-:W-:Y:S01]  /*0860*/  LOP3.LUT R5, R2, 0x90, RZ, 0xc0, !PT ;  /* 0x0000009002057812 */ /* 0x000fe200078ec0ff */
[C---:B------:R-:W-:Y:S01]  /*0870*/  IMAD R22, R87.reuse, 0x4, R20 ;  /* 0x0000000457167824 */ /* 0x040fe200078e0214 */
[----:B------:R-:W-:Y:S01]  /*0880*/  LOP3.LUT P0, RZ, R8, 0x7, RZ, 0xc0, !PT ;  /* 0x0000000708ff7812 */ /* 0x000fe2000780c0ff */
[----:B------:R-:W-:Y:S01]  /*0890*/  IMAD R93, R44, 0x4, R91 ;  /* 0x000000042c5d7824 */ /* 0x000fe200078e025b */
[----:B------:R-:W-:Y:S01]  /*08a0*/  LOP3.LUT P1, RZ, R8, 0x3, RZ, 0xc0, !PT ;  /* 0x0000000308ff7812 */ /* 0x000fe2000782c0ff */
[----:B------:R-:W-:Y:S01]  /*08b0*/  IMAD R24, R87, 0x4, R22 ;  /* 0x0000000457187824 */ /* 0x000fe200078e0216 */
[--C-:B------:R-:W-:Y:S01]  /*08c0*/  LOP3.LUT R11, R9, 0x10, R8.reuse, 0x78, !PT ;  /* 0x00000010090b7812 */ /* 0x100fe200078e7808 */
[----:B------:R-:W-:Y:S01]  /*08d0*/  IMAD R95, R44, 0x4, R93 ;  /* 0x000000042c5f7824 */ /* 0x000fe200078e025d */
[----:B------:R-:W-:Y:S01]  /*08e0*/  LOP3.LUT R8, R5, 0x7f, R8, 0x78, !PT ;  /* 0x0000007f05087812 */ /* 0x000fe200078e7808 */
[----:B------:R-:W-:Y:S01]  /*08f0*/  IMAD R5, R86, UR8, RZ ;  /* 0x0000000856057c24 */ /* 0x000fe2000f8e02ff */
[----:B------:R-:W-:Y:S01]  /*0900*/  LOP3.LUT R9, R7, 0x1c0, RZ, 0xc0, !PT ;  /* 0x000001c007097812 */ /* 0x000fe200078ec0ff */
[C---:B------:R-:W-:Y:S01]  /*0910*/  IMAD R26, R87.reuse, 0x4, R24 ;  /* 0x00000004571a7824 */ /* 0x040fe200078e0218 */
[----:B------:R-:W0:Y:S01]  /*0920*/  LDC.64 R2, c[0x0][0x220] ;  /* 0x00008800ff027b82 */ /* 0x000e220000000a00 */
[----:B------:R-:W-:Y:S01]  /*0930*/  IMAD R97, R44, 0x4, R95 ;  /* 0x000000042c617824 */ /* 0x000fe200078e025f */
[----:B------:R-:W-:Y:S01]  /*0940*/  IADD3 R9, R14, UR7, R9 ;  /* 0x000000070e097c10 */ /* 0x000fe2000fffe009 */
[C---:B------:R-:W-:Y:S01]  /*0950*/  IMAD R28, R87.reuse, 0x4, R26 ;  /* 0x00000004571c7824 */ /* 0x040fe200078e021a */
[----:B------:R-:W-:Y:S01]  /*0960*/  IADD3 R7, P2, P3, R10, UR12, R5 ;  /* 0x0000000c0a077c10 */ /* 0x000fe2000fb5e005 */
[C---:B------:R-:W-:Y:S01]  /*0970*/  IMAD R99, R44.reuse, 0x4, R97 ;  /* 0x000000042c637824 */ /* 0x040fe200078e0261 */
[----:B------:R-:W-:Y:S01]  /*0980*/  SHF.R.S32.HI R14, RZ, 0x1f, R10 ;  /* 0x0000001fff0e7819 */ /* 0x000fe2000001140a */
[C---:B------:R-:W-:Y:S01]  /*0990*/  IMAD R30, R87.reuse, 0x4, R28 ;  /* 0x00000004571e7824 */ /* 0x040fe200078e021c */
[----:B------:R-:W-:Y:S01]  /*09a0*/  SHF.R.S32.HI R5, RZ, 0x1f, R5 ;  /* 0x0000001fff057819 */ /* 0x000fe20000011405 */
[----:B------:R-:W-:Y:S01]  /*09b0*/  IMAD R101, R44, 0x4, R99 ;  /* 0x000000042c657824 */ /* 0x000fe200078e0263 */
[----:B------:R-:W-:Y:S01]  /*09c0*/  LOP3.LUT R10, R42, R11, RZ, 0xfc, !PT ;  /* 0x0000000b2a0a7212 */ /* 0x000fe200078efcff */
[C---:B------:R-:W-:Y:S01]  /*09d0*/  IMAD R32, R87.reuse, 0x4, R30 ;  /* 0x0000000457207824 */ /* 0x040fe200078e021e */
[----:B------:R-:W-:Y:S01]  /*09e0*/  IADD3.X R23, R14, UR13, R5, P2, P3 ;  /* 0x0000000d0e177c10 */ /* 0x000fe200097e6405 */
[----:B------:R-:W-:Y:S01]  /*09f0*/  IMAD R103, R44, 0x4, R101 ;  /* 0x000000042c677824 */ /* 0x000fe200078e0265 */
[-C--:B------:R-:W-:Y:S01]  /*0a00*/  IADD3 R11, P4, R12, R7.reuse, RZ ;  /* 0x000000070c0b7210 */ /* 0x080fe20007f9e0ff */
[C---:B------:R-:W-:Y:S01]  /*0a10*/  IMAD R34, R87.reuse, 0x4, R32 ;  /* 0x0000000457227824 */ /* 0x040fe200078e0220 */
[----:B------:R-:W-:Y:S01]  /*0a20*/  IADD3 R14, P5, R18, R7, RZ ;  /* 0x00000007120e7210 */ /* 0x000fe20007fbe0ff */
[----:B------:R-:W-:Y:S01]  /*0a30*/  UIMAD UR4, UR8, UR4, URZ ;  /* 0x00000004080472a4 */ /* 0x000fe2000f8e023f */
[----:B------:R-:W-:Y:S01]  /*0a40*/  LEA.HI.X.SX32 R12, R12, R23, 0x1, P4 ;  /* 0x000000170c0c7211 */ /* 0x000fe200020f0eff */
[C---:B------:R-:W-:Y:S01]  /*0a50*/  IMAD R36, R87.reuse, 0x4, R34 ;  /* 0x0000000457247824 */ /* 0x040fe200078e0222 */
[-C--:B------:R-:W-:Y:S01]  /*0a60*/  IADD3 R13, P4, R16, R7.reuse, RZ ;  /* 0x00000007100d7210 */ /* 0x080fe20007f9e0ff */
[----:B------:R-:W-:Y:S01]  /*0a70*/  IMAD R105, R44, 0x4, R103 ;  /* 0x000000042c697824 */ /* 0x000fe200078e0267 */
[----:B------:R-:W-:Y:S01]  /*0a80*/  IADD3 R15, P6, R20, R7, RZ ;  /* 0x00000007140f7210 */ /* 0x000fe20007fde0ff */
[C---:B------:R-:W-:Y:S01]  /*0a90*/  IMAD R38, R87.reuse, 0x4, R36 ;  /* 0x0000000457267824 */ /* 0x040fe200078e0224 */
[----:B------:R-:W-:Y:S01]  /*0aa0*/  LEA.HI.X.SX32 R16, R16, R23, 0x1, P4 ;  /* 0x0000001710107211 */ /* 0x000fe200020f0eff */
[----:B------:R-:W-:Y:S01]  /*0ab0*/  IMAD R5, R4, UR5, RZ ;  /* 0x0000000504057c24 */ /* 0x000fe2000f8e02ff */
[----:B------:R-:W-:Y:S01]  /*0ac0*/  IADD3 R19, P4, R22, R7, RZ ;  /* 0x0000000716137210 */ /* 0x000fe20007f9e0ff */
[C---:B------:R-:W-:Y:S01]  /*0ad0*/  IMAD R40, R87.reuse, 0x4, R38 ;  /* 0x0000000457287824 */ /* 0x040fe200078e0226 */
[-C--:B------:R-:W-:Y:S01]  /*0ae0*/  LEA.HI.X.SX32 R17, R18, R23.reuse, 0x1, P5 ;  /* 0x0000001712117211 */ /* 0x080fe200028f0eff */
[----:B------:R-:W-:Y:S01]  /*0af0*/  IMAD R107, R44, 0x4, R105 ;  /* 0x000000042c6b7824 */ /* 0x000fe200078e0269 */
[-C--:B------:R-:W-:Y:S01]  /*0b00*/  LEA.HI.X.SX32 R18, R20, R23.reuse, 0x1, P6 ;  /* 0x0000001714127211 */ /* 0x080fe200030f0eff */
[----:B------:R-:W-:Y:S01]  /*0b10*/  USHF.R.S32.HI UR5, URZ, 0x1f, UR4 ;  /* 0x0000001f3f057899 */ /* 0x000fe20008011404 */
[----:B------:R-:W-:Y:S01]  /*0b20*/  LEA.HI.X.SX32 R20, R22, R23, 0x1, P4 ;  /* 0x0000001716147211 */ /* 0x000fe200020f0eff */
[----:B------:R-:W-:Y:S01]  /*0b30*/  IMAD R109, R44, 0x4, R107 ;  /* 0x000000042c6d7824 */ /* 0x000fe200078e026b */
[----:B------:R-:W-:Y:S01]  /*0b40*/  IADD3 R70, P4, R28, R7, RZ ;  /* 0x000000071c467210 */ /* 0x000fe20007f9e0ff */
[----:B------:R-:W-:Y:S01]  /*0b50*/  IMAD R42, R87, 0x4, R40 ;  /* 0x00000004572a7824 */ /* 0x000fe200078e0228 */
[----:B0-----:R-:W-:Y:S01]  /*0b60*/  IADD3 R120, P2, P3, R5, UR4, R2 ;  /* 0x0000000405787c10 */ /* 0x001fe2000fb5e002 */
[----:B------:R-:W-:Y:S01]  /*0b70*/  IMAD R111, R44, 0x4, R109 ;  /* 0x000000042c6f7824 */ /* 0x000fe200078e026d */
[----:B------:R-:W-:Y:S01]  /*0b80*/  LEA.HI.X.SX32 R69, R28, R23, 0x1, P4 ;  /* 0x000000171c457211 */ /* 0x000fe200020f0eff */
[----:B------:R-:W-:Y:S01]  /*0b90*/  IMAD R87, R87, 0x4, R42 ;  /* 0x0000000457577824 */ /* 0x000fe200078e022a */
[----:B------:R-:W-:Y:S01]  /*0ba0*/  IADD3 R78, P4, R34, R7, RZ ;  /* 0x00000007224e7210 */ /* 0x000fe20007f9e0ff */
[----:B------:R-:W-:Y:S01]  /*0bb0*/  IMAD R113, R44, 0x4, R111 ;  /* 0x000000042c717824 */ /* 0x000fe200078e026f */
[----:B------:R-:W-:Y:S01]  /*0bc0*/  SHF.R.S32.HI R2, RZ, 0x1f, R5 ;  /* 0x0000001fff027819 */ /* 0x000fe20000011405 */
[----:B------:R-:W-:Y:S01]  /*0bd0*/  IMAD.MOV.U32 R4, RZ, RZ, -0x800000 ;  /* 0xff800000ff047424 */ /* 0x000fe200078e00ff */
[----:B------:R-:W-:Y:S01]  /*0be0*/  LEA.HI.X.SX32 R77, R34, R23, 0x1, P4 ;  /* 0x00000017224d7211 */ /* 0x000fe200020f0eff */
[----:B------:R-:W-:Y:S01]  /*0bf0*/  IMAD R115, R44, 0x4, R113 ;  /* 0x000000042c737824 */ /* 0x000fe200078e0271 */
[-C--:B------:R-:W-:Y:S01]  /*0c00*/  IADD3 R66, P5, R24, R7.reuse, RZ ;  /* 0x0000000718427210 */ /* 0x080fe20007fbe0ff */
[----:B------:R-:W-:Y:S01]  /*0c10*/  IMAD.MOV.U32 R5, RZ, RZ, -0x800000 ;  /* 0xff800000ff057424 */ /* 0x000fe200078e00ff */
[-C--:B------:R-:W-:Y:S01]  /*0c20*/  IADD3 R68, P6, R26, R7.reuse, RZ ;  /* 0x000000071a447210 */ /* 0x080fe20007fde0ff */
[----:B------:R-:W-:Y:S01]  /*0c30*/  IMAD R117, R44, 0x4, R115 ;  /* 0x000000042c757824 */ /* 0x000fe200078e0273 */
[----:B------:R-:W-:-:S02]  /*0c40*/  IADD3 R84, P4, R40, R7, RZ ;  /* 0x0000000728547210 */ /* 0x000fc40007f9e0ff */
[----:B------:R-:W-:Y:S02]  /*0c50*/  CS2R R28, SRZ ;  /* 0x00000000001c7805 */ /* 0x000fe4000001ff00 */
[-C--:B------:R-:W-:Y:S01]  /*0c60*/  LEA.HI.X.SX32 R21, R24, R23.reuse, 0x1, P5 ;  /* 0x0000001718157211 */ /* 0x080fe200028f0eff */
[----:B------:R-:W-:Y:S01]  /*0c70*/  IMAD R119, R44, 0x4, R117 ;  /* 0x000000042c777824 */ /* 0x000fe200078e0275 */
[-C--:B------:R-:W-:Y:S02]  /*0c80*/  LEA.HI.X.SX32 R67, R26, R23.reuse, 0x1, P6 ;  /* 0x000000171a437211 */ /* 0x080fe400030f0eff */
[----:B------:R-:W-:Y:S02]  /*0c90*/  CS2R R24, SRZ ;  /* 0x0000000000187805 */ /* 0x000fe4000001ff00 */
[----:B------:R-:W-:Y:S02]  /*0ca0*/  LEA.HI.X.SX32 R83, R40, R23, 0x1, P4 ;  /* 0x0000001728537211 */ /* 0x000fe400020f0eff */
[----:B------:R-:W-:-:S02]  /*0cb0*/  CS2R R26, SRZ ;  /* 0x00000000001a7805 */ /* 0x000fc4000001ff00 */
[----:B------:R-:W-:Y:S01]  /*0cc0*/  IADD3.X R2, R2, UR5, R3, P2, P3 ;  /* 0x0000000502027c10 */ /* 0x000fe200097e6403 */
[----:B------:R-:W-:Y:S01]  /*0cd0*/  UMOV UR4, URZ ;  /* 0x0000003f00047c82 */ /* 0x000fe20008000000 */
[-C--:B------:R-:W-:Y:S01]  /*0ce0*/  IADD3 R72, P5, R30, R7.reuse, RZ ;  /* 0x000000071e487210 */ /* 0x080fe20007fbe0ff */
[----:B------:R-:W-:Y:S01]  /*0cf0*/  UMOV UR5, URZ ;  /* 0x0000003f00057c82 */ /* 0x000fe20008000000 */
[----:B------:R-:W-:Y:S01]  /*0d00*/  IADD3 R76, P6, R32, R7, RZ ;  /* 0x00000007204c7210 */ /* 0x000fe20007fde0ff */
[----:B------:R-:W-:Y:S01]  /*0d10*/  ULDC UR12, c[0x0][0x238] ;  /* 0x00008e00000c7ab9 */ /* 0x000fe20000000800 */
[-C--:B------:R-:W-:Y:S01]  /*0d20*/  IADD3 R90, P2, R6, R120.reuse, RZ ;  /* 0x00000078065a7210 */ /* 0x080fe20007f5e0ff */
[----:B------:R-:W-:Y:S01]  /*0d30*/  ULDC UR13, c[0x0][0x264] ;  /* 0x00009900000d7ab9 */ /* 0x000fe20000000800 */
[-C--:B------:R-:W-:Y:S02]  /*0d40*/  IADD3 R92, P3, R91, R120.reuse, RZ ;  /* 0x000000785b5c7210 */ /* 0x080fe40007f7e0ff */
[----:B------:R-:W-:-:S02]  /*0d50*/  IADD3 R94, P4, R93, R120, RZ ;  /* 0x000000785d5e7210 */ /* 0x000fc40007f9e0ff */
[-C--:B------:R-:W-:Y:S02]  /*0d60*/  LEA.HI.X.SX32 R71, R30, R23.reuse, 0x1, P5 ;  /* 0x000000171e477211 */ /* 0x080fe400028f0eff */
[----:B------:R-:W-:Y:S02]  /*0d70*/  CS2R R30, SRZ ;  /* 0x00000000001e7805 */ /* 0x000fe4000001ff00 */
[----:B------:R-:W-:Y:S02]  /*0d80*/  LEA.HI.X.SX32 R73, R32, R23, 0x1, P6 ;  /* 0x0000001720497211 */ /* 0x000fe400030f0eff */
[-C--:B------:R-:W-:Y:S01]  /*0d90*/  LEA.HI.X.SX32 R89, R6, R2.reuse, 0x1, P2 ;  /* 0x0000000206597211 */ /* 0x080fe200010f0eff */
[----:B------:R-:W-:Y:S01]  /*0da0*/  IMAD.MOV.U32 R6, RZ, RZ, 0x3f800000 ;  /* 0x3f800000ff067424 */ /* 0x000fe200078e00ff */
[-C--:B------:R-:W-:Y:S02]  /*0db0*/  LEA.HI.X.SX32 R91, R91, R2.reuse, 0x1, P3 ;  /* 0x000000025b5b7211 */ /* 0x080fe400018f0eff */
[----:B------:R-:W-:-:S02]  /*0dc0*/  LEA.HI.X.SX32 R93, R93, R2, 0x1, P4 ;  /* 0x000000025d5d7211 */ /* 0x000fc400020f0eff */
[-C--:B------:R-:W-:Y:S02]  /*0dd0*/  IADD3 R80, P5, R36, R7.reuse, RZ ;  /* 0x0000000724507210 */ /* 0x080fe40007fbe0ff */
[----:B------:R-:W-:Y:S02]  /*0de0*/  IADD3 R82, P6, R38, R7, RZ ;  /* 0x0000000726527210 */ /* 0x000fe40007fde0ff */
[-C--:B------:R-:W-:Y:S02]  /*0df0*/  IADD3 R96, P2, R95, R120.reuse, RZ ;  /* 0x000000785f607210 */ /* 0x080fe40007f5e0ff */
[-C--:B------:R-:W-:Y:S02]  /*0e00*/  IADD3 R98, P3, R97, R120.reuse, RZ ;  /* 0x0000007861627210 */ /* 0x080fe40007f7e0ff */
[----:B------:R-:W-:Y:S02]  /*0e10*/  IADD3 R100, P4, R99, R120, RZ ;  /* 0x0000007863647210 */ /* 0x000fe40007f9e0ff */
[----:B------:R-:W-:-:S02]  /*0e20*/  LEA.HI.X.SX32 R79, R36, R23, 0x1, P5 ;  /* 0x00000017244f7211 */ /* 0x000fc400028f0eff */
[----:B------:R-:W-:Y:S02]  /*0e30*/  LEA.HI.X.SX32 R81, R38, R23, 0x1, P6 ;  /* 0x0000001726517211 */ /* 0x000fe400030f0eff */
[-C--:B------:R-:W-:Y:S02]  /*0e40*/  LEA.HI.X.SX32 R95, R95, R2.reuse, 0x1, P2 ;  /* 0x000000025f5f7211 */ /* 0x080fe400010f0eff */
[-C--:B------:R-:W-:Y:S02]  /*0e50*/  LEA.HI.X.SX32 R97, R97, R2.reuse, 0x1, P3 ;  /* 0x0000000261617211 */ /* 0x080fe400018f0eff */
[----:B------:R-:W-:Y:S02]  /*0e60*/  LEA.HI.X.SX32 R99, R99, R2, 0x1, P4 ;  /* 0x0000000263637211 */ /* 0x000fe400020f0eff */
[-C--:B------:R-:W-:Y:S02]  /*0e70*/  IADD3 R86, P5, R42, R7.reuse, RZ ;  /* 0x000000072a567210 */ /* 0x080fe40007fbe0ff */
[----:B------:R-:W-:Y:S01]  /*0e80*/  IADD3 R88, P6, R87, R7, RZ ;  /* 0x0000000757587210 */ /* 0x000fe20007fde0ff */
[----:B------:R-:W-:Y:S01]  /*0e90*/  IMAD.MOV.U32 R7, RZ, RZ, 0x3f800000 ;  /* 0x3f800000ff077424 */ /* 0x000fe200078e00ff */
[----:B------:R-:W-:-:S02]  /*0ea0*/  IADD3 R102, P2, R101, R120, RZ ;  /* 0x0000007865667210 */ /* 0x000fc40007f5e0ff */
[-C--:B------:R-:W-:Y:S02]  /*0eb0*/  IADD3 R104, P3, R103, R120.reuse, RZ ;  /* 0x0000007867687210 */ /* 0x080fe40007f7e0ff */
[----:B------:R-:W-:Y:S02]  /*0ec0*/  IADD3 R106, P4, R105, R120, RZ ;  /* 0x00000078696a7210 */ /* 0x000fe40007f9e0ff */
[----:B------:R-:W-:Y:S01]  /*0ed0*/  LOP3.LUT R3, R0, 0x78, RZ, 0xc0, !PT ;  /* 0x0000007800037812 */ /* 0x000fe200078ec0ff */
[----:B------:R-:W-:Y:S01]  /*0ee0*/  IMAD.MOV.U32 R0, RZ, RZ, -0x800000 ;  /* 0xff800000ff007424 */ /* 0x000fe200078e00ff */
[-C--:B------:R-:W-:Y:S02]  /*0ef0*/  LEA.HI.X.SX32 R85, R42, R23.reuse, 0x1, P5 ;  /* 0x000000172a557211 */ /* 0x080fe400028f0eff */
[----:B------:R-:W-:Y:S01]  /*0f00*/  LEA.HI.X.SX32 R87, R87, R23, 0x1, P6 ;  /* 0x0000001757577211 */ /* 0x000fe200030f0eff */
[----:B------:R-:W-:Y:S01]  /*0f10*/  IMAD R22, R122, 0x20, R3 ;  /* 0x000000207a167824 */ /* 0x000fe200078e0203 */
[-C--:B------:R-:W-:Y:S01]  /*0f20*/  LEA.HI.X.SX32 R101, R101, R2.reuse, 0x1, P2 ;  /* 0x0000000265657211 */ /* 0x080fe200010f0eff */
[----:B------:R-:W-:Y:S01]  /*0f30*/  IMAD.MOV.U32 R3, RZ, RZ, -0x800000 ;  /* 0xff800000ff037424 */ /* 0x000fe200078e00ff */
[----:B------:R-:W-:-:S02]  /*0f40*/  LEA.HI.X.SX32 R103, R103, R2, 0x1, P3 ;  /* 0x0000000267677211 */ /* 0x000fc400018f0eff */
[----:B------:R-:W-:Y:S02]  /*0f50*/  LEA.HI.X.SX32 R105, R105, R2, 0x1, P4 ;  /* 0x0000000269697211 */ /* 0x000fe400020f0eff */
[-C--:B------:R-:W-:Y:S02]  /*0f60*/  IADD3 R108, P2, R107, R120.reuse, RZ ;  /* 0x000000786b6c7210 */ /* 0x080fe40007f5e0ff */
[-C--:B------:R-:W-:Y:S02]  /*0f70*/  IADD3 R110, P3, R109, R120.reuse, RZ ;  /* 0x000000786d6e7210 */ /* 0x080fe40007f7e0ff */
[----:B------:R-:W-:Y:S02]  /*0f80*/  IADD3 R112, P4, R111, R120, RZ ;  /* 0x000000786f707210 */ /* 0x000fe40007f9e0ff */
[----:B------:R-:W-:Y:S02]  /*0f90*/  SHF.R.U32.HI R23, RZ, 0x3, R124 ;  /* 0x00000003ff177819 */ /* 0x000fe4000001167c */
[----:B------:R-:W-:-:S02]  /*0fa0*/  LEA.HI.X.SX32 R107, R107, R2, 0x1, P2 ;  /* 0x000000026b6b7211 */ /* 0x000fc400010f0eff */
[-C--:B------:R-:W-:Y:S02]  /*0fb0*/  LEA.HI.X.SX32 R109, R109, R2.reuse, 0x1, P3 ;  /* 0x000000026d6d7211 */ /* 0x080fe400018f0eff */
[----:B------:R-:W-:Y:S02]  /*0fc0*/  LEA.HI.X.SX32 R111, R111, R2, 0x1, P4 ;  /* 0x000000026f6f7211 */ /* 0x000fe400020f0eff */
[----:B------:R-:W-:Y:S02]  /*0fd0*/  LEA R122, R122, UR7, 0x3 ;  /* 0x000000077a7a7c11 */ /* 0x000fe4000f8e18ff */
[----:B------:R-:W-:Y:S02]  /*0fe0*/  LOP3.LUT R23, R23, 0x1c, RZ, 0xc0, !PT ;  /* 0x0000001c17177812 */ /* 0x000fe400078ec0ff */
[-C--:B------:R-:W-:Y:S02]  /*0ff0*/  IADD3 R114, P2, R113, R120.reuse, RZ ;  /* 0x0000007871727210 */ /* 0x080fe40007f5e0ff */
[-C--:B------:R-:W-:Y:S01]  /*1000*/  IADD3 R116, P3, R115, R120.reuse, RZ ;  /* 0x0000007873747210 */ /* 0x080fe20007f7e0ff */
[----:B------:R-:W-:Y:S01]  /*1010*/  IMAD.IADD R64, R122, 0x1, R23 ;  /* 0x000000017a407824 */ /* 0x000fe200078e0217 */
[----:B------:R-:W-:-:S02]  /*1020*/  IADD3 R118, P4, R117, R120, RZ ;  /* 0x0000007875767210 */ /* 0x000fc40007f9e0ff */
[----:B------:R-:W-:Y:S02]  /*1030*/  IADD3 R120, P5, R119, R120, RZ ;  /* 0x0000007877787210 */ /* 0x000fe40007fbe0ff */
[-C--:B------:R-:W-:Y:S02]  /*1040*/  LEA.HI.X.SX32 R113, R113, R2.reuse, 0x1, P2 ;  /* 0x0000000271717211 */ /* 0x080fe400010f0eff */
[-C--:B------:R-:W-:Y:S02]  /*1050*/  LEA.HI.X.SX32 R115, R115, R2.reuse, 0x1, P3 ;  /* 0x0000000273737211 */ /* 0x080fe400018f0eff */
[-C--:B------:R-:W-:Y:S02]  /*1060*/  LEA.HI.X.SX32 R117, R117, R2.reuse, 0x1, P4 ;  /* 0x0000000275757211 */ /* 0x080fe400020f0eff */
[----:B------:R-:W-:Y:S01]  /*1070*/  LEA.HI.X.SX32 R119, R119, R2, 0x1, P5 ;  /* 0x0000000277777211 */ /* 0x000fe200028f0eff */
[----:B------:R-:W-:Y:S01]  /*1080*/  IMAD.MOV.U32 R2, RZ, RZ, 0x3f800000 ;  /* 0x3f800000ff027424 */ /* 0x000fe200078e00ff */
[----:B------:R-:W-:-:S02]  /*1090*/  LOP3.LUT R23, R22, 0x40, RZ, 0x3c, !PT ;  /* 0x0000004016177812 */ /* 0x000fc400078e3cff */
[----:B------:R-:W-:Y:S02]  /*10a0*/  LEA R124, R124, UR7, 0x2 ;  /* 0x000000077c7c7c11 */ /* 0x000fe4000f8e10ff */
[C---:B------:R-:W-:Y:S02]  /*10b0*/  LOP3.LUT R33, R22.reuse, 0x20, RZ, 0x3c, !PT ;  /* 0x0000002016217812 */ /* 0x040fe400078e3cff */
[----:B------:R-:W-:Y:S02]  /*10c0*/  LOP3.LUT R32, R22, 0x60, RZ, 0x3c, !PT ;  /* 0x0000006016207812 */ /* 0x000fe400078e3cff */
[----:B------:R-:W-:Y:S02]  /*10d0*/  LOP3.LUT R123, R8, 0x20, RZ, 0x3c, !PT ;  /* 0x00000020087b7812 */ /* 0x000fe400078e3cff */
[----:B------:R-:W-:-:S07]  /*10e0*/  LOP3.LUT R23, R10, 0x20, RZ, 0x3c, !PT ;  /* 0x000000200a177812 */ /* 0x000fce00078e3cff */
.L_x_1:
[----:B------:R-:W-:Y:S02]  /*10f0*/  USHF.R.S32.HI UR9, URZ, 0x1f, UR4 ;  /* 0x0000001f3f097899 */ /* 0x000fe40008011404 */
[----:B------:R-:W-:Y:S02]  /*1100*/  IADD3 R34, P2, R11, UR4, RZ ;  /* 0x000000040b227c10 */ /* 0x000fe4000ff5e0ff */
[----:B------:R-:W-:Y:S02]  /*1110*/  IADD3 R32, P3, R13, UR4, RZ ;  /* 0x000000040d207c10 */ /* 0x000fe4000ff7e0ff */
[----:B------:R-:W-:Y:S02]  /*1120*/  IADD3.X R35, R12, UR9, RZ, P2, !PT ;  /* 0x000000090c237c10 */ /* 0x000fe400097fe4ff */
[----:B------:R-:W-:Y:S02]  /*1130*/  IADD3.X R33, R16, UR9, RZ, P3, !PT ;  /* 0x0000000910217c10 */ /* 0x000fe40009ffe4ff */
[----:B------:R-:W-:Y:S01]  /*1140*/  IADD3 R36, P2, R14, UR4, RZ ;  /* 0x000000040e247c10 */ /* 0x000fe2000ff5e0ff */
[----:B------:R0:W2:Y:S03]  /*1150*/  LDG.E.U8 R41, desc[UR10][R34.64] ;  /* 0x0000000a22297981 */ /* 0x0000a6000c1e1100 */
[----:B------:R-:W-:Y:S01]  /*1160*/  IADD3.X R37, R17, UR9, RZ, P2, !PT ;  /* 0x0000000911257c10 */ /* 0x000fe200097fe4ff */
[----:B------:R1:W3:Y:S04]  /*1170*/  LDG.E.U8 R44, desc[UR10][R32.64] ;  /* 0x0000000a202c7981 */ /* 0x0002e8000c1e1100 */
[----:B------:R4:W5:Y:S01]  /*1180*/  LDG.E.U8 R43, desc[UR10][R36.64] ;  /* 0x0000000a242b7981 */ /* 0x000962000c1e1100 */
[----:B0-----:R-:W-:-:S04]  /*1190*/  IADD3 R34, P3, R15, UR4, RZ ;  /* 0x000000040f227c10 */ /* 0x001fc8000ff7e0ff */
[----:B------:R-:W-:Y:S02]  /*11a0*/  IADD3.X R35, R18, UR9, RZ, P3, !PT ;  /* 0x0000000912237c10 */ /* 0x000fe40009ffe4ff */
[----:B-1----:R-:W-:Y:S02]  /*11b0*/  IADD3 R32, P2, R19, UR4, RZ ;  /* 0x0000000413207c10 */ /* 0x002fe4000ff5e0ff */
[----:B----4-:R-:W-:Y:S01]  /*11c0*/  IADD3 R36, P3, R66, UR4, RZ ;  /* 0x0000000442247c10 */ /* 0x010fe2000ff7e0ff */
[----:B------:R0:W4:Y:S01]  /*11d0*/  LDG.E.U8 R46, desc[UR10][R34.64] ;  /* 0x0000000a222e7981 */ /* 0x000122000c1e1100 */
[----:B------:R-:W-:Y:S02]  /*11e0*/  IADD3.X R33, R20, UR9, RZ, P2, !PT ;  /* 0x0000000914217c10 */ /* 0x000fe400097fe4ff */
[----:B------:R-:W-:-:S03]  /*11f0*/  IADD3.X R37, R21, UR9, RZ, P3, !PT ;  /* 0x0000000915257c10 */ /* 0x000fc60009ffe4ff */
[----:B------:R1:W3:Y:S01]  /*1200*/  LDG.E.U8 R45, desc[UR10][R32.64] ;  /* 0x0000000a202d7981 */ /* 0x0002e2000c1e1100 */
[----:B0-----:R-:W-:-:S03]  /*1210*/  IADD3 R34, P2, R68, UR4, RZ ;  /* 0x0000000444227c10 */ /* 0x001fc6000ff5e0ff */
[----:B------:R0:W4:Y:S01]  /*1220*/  LDG.E.U8 R48, desc[UR10][R36.64] ;  /* 0x0000000a24307981 */ /* 0x000122000c1e1100 */
[----:B------:R-:W-:Y:S02]  /*1230*/  IADD3.X R35, R67, UR9, RZ, P2, !PT ;  /* 0x0000000943237c10 */ /* 0x000fe400097fe4ff */
[----:B-1----:R-:W-:-:S03]  /*1240*/  IADD3 R32, P3, R70, UR4, RZ ;  /* 0x0000000446207c10 */ /* 0x002fc6000ff7e0ff */
[----:B------:R1:W4:Y:S01]  /*1250*/  LDG.E.U8 R47, desc[UR10][R34.64] ;  /* 0x0000000a222f7981 */ /* 0x000322000c1e1100 */
[----:B------:R-:W-:Y:S02]  /*1260*/  IADD3.X R33, R69, UR9, RZ, P3, !PT ;  /* 0x0000000945217c10 */ /* 0x000fe40009ffe4ff */
[----:B0-----:R-:W-:-:S03]  /*1270*/  IADD3 R36, P2, R72, UR4, RZ ;  /* 0x0000000448247c10 */ /* 0x001fc6000ff5e0ff */
[----:B------:R0:W4:Y:S01]  /*1280*/  LDG.E.U8 R50, desc[UR10][R32.64] ;  /* 0x0000000a20327981 */ /* 0x000122000c1e1100 */
[----:B-1----:R-:W-:Y:S02]  /*1290*/  IADD3 R34, P3, R78, UR4, RZ ;  /* 0x000000044e227c10 */ /* 0x002fe4000ff7e0ff */
[----:B------:R-:W-:Y:S02]  /*12a0*/  IADD3.X R37, R71, UR9, RZ, P2, !PT ;  /* 0x0000000947257c10 */ /* 0x000fe400097fe4ff */
[----:B------:R-:W-:Y:S02]  /*12b0*/  IADD3.X R35, R77, UR9, RZ, P3, !PT ;  /* 0x000000094d237c10 */ /* 0x000fe40009ffe4ff */
[----:B0-----:R-:W-:Y:S01]  /*12c0*/  IADD3 R32, P2, R82, UR4, RZ ;  /* 0x0000000452207c10 */ /* 0x001fe2000ff5e0ff */
[----:B------:R0:W4:Y:S01]  /*12d0*/  LDG.E.U8 R49, desc[UR10][R36.64] ;  /* 0x0000000a24317981 */ /* 0x000122000c1e1100 */
[----:B------:R-:W-:Y:S02]  /*12e0*/  IADD3 R38, P3, R86, UR4, RZ ;  /* 0x0000000456267c10 */ /* 0x000fe4000ff7e0ff */
[----:B------:R-:W-:Y:S01]  /*12f0*/  IADD3.X R33, R81, UR9, RZ, P2, !PT ;  /* 0x0000000951217c10 */ /* 0x000fe200097fe4ff */
[----:B------:R1:W4:Y:S01]  /*1300*/  LDG.E.U8 R51, desc[UR10][R34.64] ;  /* 0x0000000a22337981 */ /* 0x000322000c1e1100 */
[----:B------:R-:W-:-:S03]  /*1310*/  IADD3.X R39, R85, UR9, RZ, P3, !PT ;  /* 0x0000000955277c10 */ /* 0x000fc60009ffe4ff */
[----:B------:R1:W4:Y:S01]  /*1320*/  LDG.E.U8 R53, desc[UR10][R32.64] ;  /* 0x0000000a20357981 */ /* 0x000322000c1e1100 */
[----:B0-----:R-:W-:-:S03]  /*1330*/  IADD3 R36, P2, R76, UR4, RZ ;  /* 0x000000044c247c10 */ /* 0x001fc6000ff5e0ff */
[----:B------:R0:W4:Y:S01]  /*1340*/  LDG.E.U8 R55, desc[UR10][R38.64] ;  /* 0x0000000a26377981 */ /* 0x000122000c1e1100 */
[----:B------:R-:W-:Y:S02]  /*1350*/  IADD3.X R37, R73, UR9, RZ, P2, !PT ;  /* 0x0000000949257c10 */ /* 0x000fe400097fe4ff */
[----:B-1----:R-:W-:Y:S02]  /*1360*/  IADD3 R34, P3, R80, UR4, RZ ;  /* 0x0000000450227c10 */ /* 0x002fe4000ff7e0ff */
[----:B------:R-:W-:Y:S01]  /*1370*/  IADD3 R32, P4, R84, UR4, RZ ;  /* 0x0000000454207c10 */ /* 0x000fe2000ff9e0ff */
[----:B------:R-:W4:Y:S01]  /*1380*/  LDG.E.U8 R52, desc[UR10][R36.64] ;  /* 0x0000000a24347981 */ /* 0x000f22000c1e1100 */
[----:B0-----:R-:W-:Y:S02]  /*1390*/  IADD3 R38, P2, R88, UR4, RZ ;  /* 0x0000000458267c10 */ /* 0x001fe4000ff5e0ff */
[----:B------:R-:W-:Y:S02]  /*13a0*/  IADD3.X R35, R79, UR9, RZ, P3, !PT ;  /* 0x000000094f237c10 */ /* 0x000fe40009ffe4ff */
[----:B------:R-:W-:-:S02]  /*13b0*/  IADD3.X R33, R83, UR9, RZ, P4, !PT ;  /* 0x0000000953217c10 */ /* 0x000fc4000a7fe4ff */
[----:B------:R-:W-:Y:S01]  /*13c0*/  IADD3.X R39, R87, UR9, RZ, P2, !PT ;  /* 0x0000000957277c10 */ /* 0x000fe200097fe4ff */
[----:B------:R-:W4:Y:S04]  /*13d0*/  LDG.E.U8 R54, desc[UR10][R34.64] ;  /* 0x0000000a22367981 */ /* 0x000f28000c1e1100 */
[----:B------:R-:W4:Y:S04]  /*13e0*/  LDG.E.U8 R60, desc[UR10][R32.64] ;  /* 0x0000000a203c7981 */ /* 0x000f28000c1e1100 */
[----:B------:R-:W4:Y:S01]  /*13f0*/  LDG.E.U8 R62, desc[UR10][R38.64] ;  /* 0x0000000a263e7981 */ /* 0x000f22000c1e1100 */
[----:B------:R-:W-:Y:S06]  /*1400*/  BAR.SYNC.DEFER_BLOCKING 0x0 ;  /* 0x0000000000007b1d */ /* 0x000fec0000010000 */
[----:B--2---:R-:W-:Y:S04]  /*1410*/  STS.U8 [R8+UR7+0x1000], R41 ;  /* 0x0010002908007988 */ /* 0x004fe80008000007 */
[----:B-----5:R-:W-:Y:S04]  /*1420*/  STS.U8 [R8+UR7+0x1200], R43 ;  /* 0x0012002b08007988 */ /* 0x020fe80008000007 */
[----:B---3--:R-:W-:Y:S04]  /*1430*/  STS.U8 [R8+UR7+0x1400], R45 ;  /* 0x0014002d08007988 */ /* 0x008fe80008000007 */
[----:B----4-:R-:W-:Y:S04]  /*1440*/  STS.U8 [R8+UR7+0x1600], R47 ;  /* 0x0016002f08007988 */ /* 0x010fe80008000007 */
[----:B------:R-:W-:Y:S04]  /*1450*/  STS.U8 [R8+UR7+0x1800], R49 ;  /* 0x0018003108007988 */ /* 0x000fe80008000007 */
        /* <DEDUP_REMOVED lines=10> */
[----:B------:R-:W-:Y:S01]  /*1500*/  STS.U8 [R123+UR7+0x1f00], R62 ;  /* 0x001f003e7b007988 */ /* 0x000fe20008000007 */
[----:B------:R-:W-:Y:S06]  /*1510*/  BAR.SYNC.DEFER_BLOCKING 0x0 ;  /* 0x0000000000007b1d */ /* 0x000fec0000010000 */
[----:B------:R-:W0:Y:S04]  /*1520*/  LDSM.16.MT88.4 R36, [R10+UR7] ;  /* 0x000000070a24783b */ /* 0x000e280008004200 */
[----:B------:R-:W1:Y:S04]  /*1530*/  LDSM.16.MT88.4 R40, [R10+UR7+0x400] ;  /* 0x000400070a28783b */ /* 0x000e680008004200 */
[----:B------:R-:W2:Y:S04]  /*1540*/  LDSM.16.M88.4 R32, [R9+0x1000] ;  /* 0x001000000920783b */ /* 0x000ea80000000200 */
[----:B------:R-:W3:Y:S04]  /*1550*/  LDSM.16.MT88.4 R56, [R23+UR7] ;  /* 0x000000071738783b */ /* 0x000ee80008004200 */
[----:B------:R-:W4:Y:S01]  /*1560*/  LDSM.16.MT88.4 R44, [R23+UR7+0x400] ;  /* 0x00040007172c783b */ /* 0x000f220008004200 */
[----:B0-----:R-:W-:-:S02]  /*1570*/  IMAD.MOV.U32 R48, RZ, RZ, R36 ;  /* 0x000000ffff307224 */ /* 0x001fc400078e0024 */
[----:B------:R-:W-:Y:S02]  /*1580*/  IMAD.MOV.U32 R49, RZ, RZ, R38 ;  /* 0x000000ffff317224 */ /* 0x000fe400078e0026 */
[----:B-1----:R-:W-:Y:S02]  /*1590*/  IMAD.MOV.U32 R50, RZ, RZ, R40 ;  /* 0x000000ffff327224 */ /* 0x002fe400078e0028 */
[----:B------:R-:W-:Y:S01]  /*15a0*/  IMAD.MOV.U32 R51, RZ, RZ, R42 ;  /* 0x000000ffff337224 */ /* 0x000fe200078e002a */
[----:B--2---:R-:W-:Y:S02]  /*15b0*/  F2FP.F16.E4M3.UNPACK_B R60, R32 ;  /* 0x00000020ff3c723e */ /* 0x004fe400020006ff */
[----:B------:R-:W-:-:S07]  /*15c0*/  F2FP.F16.E4M3.UNPACK_B R61, R33 ;  /* 0x00000021ff3d723e */ /* 0x000fce00020006ff */
[----:B------:R-:W-:Y:S01]  /*15d0*/  HMMA.16816.F32 R48, R48, R60, RZ ;  /* 0x0000003c3030723c */ /* 0x000fe200000018ff */
[----:B------:R-:W-:Y:S01]  /*15e0*/  IMAD.MOV.U32 R36, RZ, RZ, R37 ;  /* 0x000000ffff247224 */ /* 0x000fe200078e0025 */
[----:B------:R-:W-:Y:S01]  /*15f0*/  F2FP.F16.E4M3.UNPACK_B R32, R32.H1 ;  /* 0x00000020ff20723e */ /* 0x000fe200030006ff */
[----:B------:R-:W-:Y:S01]  /*1600*/  IMAD.MOV.U32 R37, RZ, RZ, R39 ;  /* 0x000000ffff257224 */ /* 0x000fe200078e0027 */
[----:B------:R-:W-:Y:S01]  /*1610*/  F2FP.F16.E4M3.UNPACK_B R33, R33.H1 ;  /* 0x00000021ff21723e */ /* 0x000fe200030006ff */
[----:B------:R-:W-:Y:S02]  /*1620*/  IMAD.MOV.U32 R38, RZ, RZ, R41 ;  /* 0x000000ffff267224 */ /* 0x000fe400078e0029 */
[----:B------:R-:W-:Y:S02]  /*1630*/  IMAD.MOV.U32 R39, RZ, RZ, R43 ;  /* 0x000000ffff277224 */ /* 0x000fe400078e002b */
[----:B------:R-:W-:Y:S01]  /*1640*/  LDSM.16.MT88.4 R40, [R10+UR7+0xc00] ;  /* 0x000c00070a28783b */ /* 0x000fe20008004200 */
[----:B---3--:R-:W-:-:S02]  /*1650*/  IMAD.MOV.U32 R52, RZ, RZ, R56 ;  /* 0x000000ffff347224 */ /* 0x008fc400078e0038 */
[----:B------:R-:W-:Y:S02]  /*1660*/  IMAD.MOV.U32 R53, RZ, RZ, R58 ;  /* 0x000000ffff357224 */ /* 0x000fe400078e003a */
[----:B----4-:R-:W-:-:S10]  /*1670*/  IMAD.MOV.U32 R54, RZ, RZ, R44 ;  /* 0x000000ffff367224 */ /* 0x010fd400078e002c */
[----:B------:R-:W-:Y:S01]  /*1680*/  HMMA.16816.F32 R48, R36, R32, R48 ;  /* 0x000000202430723c */ /* 0x000fe20000001830 */
[----:B------:R-:W0:Y:S01]  /*1690*/  LDSM.16.MT88.4 R36, [R10+UR7+0x800] ;  /* 0x000800070a24783b */ /* 0x000e220008004200 */
[----:B------:R-:W-:-:S07]  /*16a0*/  IMAD.MOV.U32 R55, RZ, RZ, R46 ;  /* 0x000000ffff377224 */ /* 0x000fce00078e002e */
[----:B------:R-:W-:Y:S01]  /*16b0*/  HMMA.16816.F32 R52, R52, R60, RZ ;  /* 0x0000003c3434723c */ /* 0x000fe200000018ff */
[----:B------:R-:W-:Y:S02]  /*16c0*/  IMAD.MOV.U32 R56, RZ, RZ, R57 ;  /* 0x000000ffff387224 */ /* 0x000fe400078e0039 */
[----:B------:R-:W-:Y:S02]  /*16d0*/  IMAD.MOV.U32 R57, RZ, RZ, R59 ;  /* 0x000000ffff397224 */ /* 0x000fe400078e003b */
[----:B------:R-:W-:Y:S02]  /*16e0*/  IMAD.MOV.U32 R58, RZ, RZ, R45 ;  /* 0x000000ffff3a7224 */ /* 0x000fe400078e002d */
[----:B------:R-:W-:-:S15]  /*16f0*/  IMAD.MOV.U32 R59, RZ, RZ, R47 ;  /* 0x000000ffff3b7224 */ /* 0x000fde00078e002f */
[----:B------:R-:W-:-:S02]  /*1700*/  NOP ;  /* 0x0000000000007918 */ /* 0x000fc40000000000 */
[----:B------:R-:W-:Y:S01]  /*1710*/  HMMA.16816.F32 R44, R56, R32, R52 ;  /* 0x00000020382c723c */ /* 0x000fe20000001834 */
[----:B------:R-:W1:Y:S06]  /*1720*/  LDSM.16.MT88.4 R56, [R23+UR7+0xc00] ;  /* 0x000c00071738783b */ /* 0x000e6c0008004200 */
[----:B------:R-:W-:Y:S01]  /*1730*/  F2FP.F16.E4M3.UNPACK_B R32, R34 ;  /* 0x00000022ff20723e */ /* 0x000fe200020006ff */
[----:B0-----:R-:W-:Y:S01]  /*1740*/  IMAD.MOV.U32 R52, RZ, RZ, R36 ;  /* 0x000000ffff347224 */ /* 0x001fe200078e0024 */
[----:B------:R-:W-:Y:S01]  /*1750*/  F2FP.F16.E4M3.UNPACK_B R33, R35 ;  /* 0x00000023ff21723e */ /* 0x000fe200020006ff */
[----:B------:R-:W-:-:S02]  /*1760*/  IMAD.MOV.U32 R53, RZ, RZ, R38 ;  /* 0x000000ffff357224 */ /* 0x000fc400078e0026 */
[----:B------:R-:W-:Y:S02]  /*1770*/  IMAD.MOV.U32 R54, RZ, RZ, R40 ;  /* 0x000000ffff367224 */ /* 0x000fe400078e0028 */
[----:B------:R-:W-:-:S07]  /*1780*/  IMAD.MOV.U32 R55, RZ, RZ, R42 ;  /* 0x000000ffff377224 */ /* 0x000fce00078e002a */
[----:B------:R-:W-:Y:S01]  /*1790*/  HMMA.16816.F32 R48, R52, R32, R48 ;  /* 0x000000203430723c */ /* 0x000fe20000001830 */
[----:B------:R-:W0:Y:S01]  /*17a0*/  LDSM.16.MT88.4 R52, [R23+UR7+0x800] ;  /* 0x000800071734783b */ /* 0x000e220008004200 */
[----:B-1----:R-:W-:Y:S01]  /*17b0*/  IMAD.MOV.U32 R62, RZ, RZ, R56 ;  /* 0x000000ffff3e7224 */ /* 0x002fe200078e0038 */
[----:B------:R-:W-:Y:S01]  /*17c0*/  BAR.SYNC.DEFER_BLOCKING 0x0 ;  /* 0x0000000000007b1d */ /* 0x000fe20000010000 */
[----:B------:R-:W-:Y:S02]  /*17d0*/  IMAD.MOV.U32 R63, RZ, RZ, R58 ;  /* 0x000000ffff3f7224 */ /* 0x000fe400078e003a */
[----:B0-----:R-:W-:Y:S02]  /*17e0*/  IMAD.MOV.U32 R60, RZ, RZ, R52 ;  /* 0x000000ffff3c7224 */ /* 0x001fe400078e0034 */
[----:B------:R-:W-:-:S07]  /*17f0*/  IMAD.MOV.U32 R61, RZ, RZ, R54 ;  /* 0x000000ffff3d7224 */ /* 0x000fce00078e0036 */
[----:B------:R-:W-:Y:S01]  /*1800*/  HMMA.16816.F32 R44, R60, R32, R44 ;  /* 0x000000203c2c723c */ /* 0x000fe2000000182c */
[----:B------:R-:W-:Y:S02]  /*1810*/  IMAD.MOV.U32 R36, RZ, RZ, R53 ;  /* 0x000000ffff247224 */ /* 0x000fe400078e0035 */
[----:B------:R-:W-:-:S04]  /*1820*/  IMAD.MOV.U32 R38, RZ, RZ, R57 ;  /* 0x000000ffff267224 */ /* 0x000fc800078e0039 */
[----:B------:R-:W-:Y:S01]  /*1830*/  F2FP.F16.E4M3.UNPACK_B R60, R34.H1 ;  /* 0x00000022ff3c723e */ /* 0x000fe200030006ff */
[----:B------:R-:W-:Y:S01]  /*1840*/  IMAD.MOV.U32 R32, RZ, RZ, R37 ;  /* 0x000000ffff207224 */ /* 0x000fe200078e0025 */
[----:B------:R-:W-:Y:S01]  /*1850*/  F2FP.F16.E4M3.UNPACK_B R61, R35.H1 ;  /* 0x00000023ff3d723e */ /* 0x000fe200030006ff */
[----:B------:R-:W-:Y:S02]  /*1860*/  IMAD.MOV.U32 R33, RZ, RZ, R39 ;  /* 0x000000ffff217224 */ /* 0x000fe400078e0027 */
[----:B------:R-:W-:Y:S02]  /*1870*/  IMAD.MOV.U32 R34, RZ, RZ, R41 ;  /* 0x000000ffff227224 */ /* 0x000fe400078e0029 */
[----:B------:R-:W-:Y:S02]  /*1880*/  IMAD.MOV.U32 R35, RZ, RZ, R43 ;  /* 0x000000ffff237224 */ /* 0x000fe400078e002b */
[----:B------:R-:W-:Y:S02]  /*1890*/  IMAD.MOV.U32 R37, RZ, RZ, R55 ;  /* 0x000000ffff257224 */ /* 0x000fe400078e0037 */
[----:B------:R-:W-:-:S03]  /*18a0*/  IMAD.MOV.U32 R39, RZ, RZ, R59 ;  /* 0x000000ffff277224 */ /* 0x000fc600078e003b */
[-C--:B------:R-:W-:Y:S06]  /*18b0*/  HMMA.16816.F32 R32, R32, R60.reuse, R48 ;  /* 0x0000003c2020723c */ /* 0x080fec0000001830 */
[----:B------:R-:W-:-:S15]  /*18c0*/  HMMA.16816.F32 R36, R36, R60, R44 ;  /* 0x0000003c2424723c */ /* 0x000fde000000182c */
[----:B------:R-:W-:-:S03]  /*18d0*/  NOP ;  /* 0x0000000000007918 */ /* 0x000fc60000000000 */
[----:B------:R-:W-:Y:S01]  /*18e0*/  FMUL R40, R32, UR12 ;  /* 0x0000000c20287c20 */ /* 0x000fe20008400000 */
[----:B------:R-:W-:Y:S01]  /*18f0*/  FMUL R41, R33, UR12 ;  /* 0x0000000c21297c20 */ /* 0x000fe20008400000 */
[----:B------:R-:W-:Y:S01]  /*1900*/  FMUL R42, R34, UR12 ;  /* 0x0000000c222a7c20 */ /* 0x000fe20008400000 */
[----:B------:R-:W-:-:S03]  /*1910*/  FMUL R43, R35, UR12 ;  /* 0x0000000c232b7c20 */ /* 0x000fc60008400000 */
[----:B------:R-:W-:Y:S01]  /*1920*/  FMUL R44, R36, UR12 ;  /* 0x0000000c242c7c20 */ /* 0x000fe20008400000 */
[----:B------:R-:W-:Y:S01]  /*1930*/  FMUL R45, R37, UR12 ;  /* 0x0000000c252d7c20 */ /* 0x000fe20008400000 */
[----:B------:R-:W-:Y:S01]  /*1940*/  FMUL R46, R38, UR12 ;  /* 0x0000000c262e7c20 */ /* 0x000fe20008400000 */
[----:B------:R-:W-:Y:S01]  /*1950*/  FMUL R47, R39, UR12 ;  /* 0x0000000c272f7c20 */ /* 0x000fe20008400000 */
[----:B------:R-:W-:Y:S02]  /*1960*/  FMNMX R40, R40, R41, !PT ;  /* 0x0000002928287209 */ /* 0x000fe40007800000 */
[----:B------:R-:W-:Y:S02]  /*1970*/  FMNMX R42, R42, R43, !PT ;  /* 0x0000002b2a2a7209 */ /* 0x000fe40007800000 */
[----:B------:R-:W-:Y:S02]  /*1980*/  FMNMX R44, R44, R45, !PT ;  /* 0x0000002d2c2c7209 */ /* 0x000fe40007800000 */
[----:B------:R-:W-:Y:S01]  /*1990*/  FMNMX R46, R46, R47, !PT ;  /* 0x0000002f2e2e7209 */ /* 0x000fe20007800000 */
[----:B------:R-:W0:Y:S04]  /*19a0*/  SHFL.BFLY PT, R41, R40, 0x2, 0x1f ;  /* 0x0c401f0028297f89 */ /* 0x000e2800000e0000 */
[----:B------:R-:W1:Y:S04]  /*19b0*/  SHFL.BFLY PT, R43, R42, 0x2, 0x1f ;  /* 0x0c401f002a2b7f89 */ /* 0x000e6800000e0000 */
[----:B------:R-:W2:Y:S04]  /*19c0*/  SHFL.BFLY PT, R47, R44, 0x2, 0x1f ;  /* 0x0c401f002c2f7f89 */ /* 0x000ea800000e0000 */
[----:B------:R-:W3:Y:S01]  /*19d0*/  SHFL.BFLY PT, R51, R46, 0x2, 0x1f ;  /* 0x0c401f002e337f89 */ /* 0x000ee200000e0000 */
[----:B0-----:R-:W-:-:S02]  /*19e0*/  FMNMX R41, R40, R41, !PT ;  /* 0x0000002928297209 */ /* 0x001fc40007800000 */
[----:B-1----:R-:W-:Y:S02]  /*19f0*/  FMNMX R45, R42, R43, !PT ;  /* 0x0000002b2a2d7209 */ /* 0x002fe40007800000 */
[----:B--2---:R-:W-:Y:S02]  /*1a00*/  FMNMX R49, R44, R47, !PT ;  /* 0x0000002f2c317209 */ /* 0x004fe40007800000 */
[----:B---3--:R-:W-:Y:S01]  /*1a10*/  FMNMX R53, R46, R51, !PT ;  /* 0x000000332e357209 */ /* 0x008fe20007800000 */
        /* <DEDUP_REMOVED lines=8> */
[----:B------:R-:W-:Y:S04]  /*1aa0*/  @!P1 STS [R64+0x1000], R43 ;  /* 0x0010002b40009388 */ /* 0x000fe80000000800 */
[----:B------:R-:W-:Y:S04]  /*1ab0*/  @!P1 STS [R64+0x1100], R47 ;  /* 0x0011002f40009388 */ /* 0x000fe80000000800 */
[----:B------:R-:W-:Y:S04]  /*1ac0*/  @!P1 STS [R64+0x1200], R51 ;  /* 0x0012003340009388 */ /* 0x000fe80000000800 */
[----:B------:R-:W-:Y:S01]  /*1ad0*/  @!P1 STS [R64+0x1300], R55 ;  /* 0x0013003740009388 */ /* 0x000fe20000000800 */
[----:B------:R-:W-:Y:S06]  /*1ae0*/  BAR.SYNC.DEFER_BLOCKING 0x0 ;  /* 0x0000000000007b1d */ /* 0x000fec0000010000 */
[----:B------:R-:W0:Y:S04]  /*1af0*/  LDS R40, [R124+0x1000] ;  /* 0x001000007c287984 */ /* 0x000e280000000800 */
[----:B0-----:R-:W0:Y:S02]  /*1b00*/  SHFL.BFLY PT, R41, R40, 0x4, 0x1f ;  /* 0x0c801f0028297f89 */ /* 0x001e2400000e0000 */
[----:B0-----:R-:W-:-:S05]  /*1b10*/  FMNMX R41, R40, R41, !PT ;  /* 0x0000002928297209 */ /* 0x001fca0007800000 */
[----:B------:R-:W0:Y:S02]  /*1b20*/  SHFL.BFLY PT, R42, R41, 0x2, 0x1f ;  /* 0x0c401f00292a7f89 */ /* 0x000e2400000e0000 */
[----:B0-----:R-:W-:-:S05]  /*1b30*/  FMNMX R42, R41, R42, !PT ;  /* 0x0000002a292a7209 */ /* 0x001fca0007800000 */
[----:B------:R-:W0:Y:S02]  /*1b40*/  SHFL.BFLY PT, R45, R42, 0x1, 0x1f ;  /* 0x0c201f002a2d7f89 */ /* 0x000e2400000e0000 */
[----:B0-----:R-:W-:-:S05]  /*1b50*/  FMNMX R45, R42, R45, !PT ;  /* 0x0000002d2a2d7209 */ /* 0x001fca0007800000 */
[----:B------:R-:W-:Y:S01]  /*1b60*/  @!P0 STS [R124+0x1000], R45 ;  /* 0x0010002d7c008388 */ /* 0x000fe20000000800 */
[----:B------:R-:W-:Y:S06]  /*1b70*/  BAR.SYNC.DEFER_BLOCKING 0x0 ;  /* 0x0000000000007b1d */ /* 0x000fec0000010000 */
[----:B------:R-:W0:Y:S04]  /*1b80*/  LDS R43, [R122+0x1000] ;  /* 0x001000007a2b7984 */ /* 0x000e280000000800 */
[----:B------:R-:W1:Y:S04]  /*1b90*/  LDS R48, [R122+0x1200] ;  /* 0x001200007a307984 */ /* 0x000e680000000800 */
[----:B------:R-:W2:Y:S04]  /*1ba0*/  LDS R44, [R122+0x1100] ;  /* 0x001100007a2c7984 */ /* 0x000ea80000000800 */
[----:B------:R-:W3:Y:S01]  /*1bb0*/  LDS R47, [R122+0x1300] ;  /* 0x001300007a2f7984 */ /* 0x000ee20000000800 */
[----:B0-----:R-:W-:-:S02]  /*1bc0*/  FMNMX R40, R43, R4, !PT ;  /* 0x000000042b287209 */ /* 0x001fc40007800000 */
[----:B-1----:R-:W-:-:S03]  /*1bd0*/  FMNMX R42, R48, R3, !PT ;  /* 0x00000003302a7209 */ /* 0x002fc60007800000 */
[--C-:B------:R-:W-:Y:S01]  /*1be0*/  FFMA R32, R32, UR12, -R40.reuse ;  /* 0x0000000c20207c23 */ /* 0x100fe20008000828 */
[----:B------:R-:W-:Y:S01]  /*1bf0*/  FFMA R33, R33, UR12, -R40 ;  /* 0x0000000c21217c23 */ /* 0x000fe20008000828 */
[----:B--2---:R-:W-:Y:S02]  /*1c00*/  FMNMX R41, R44, R5, !PT ;  /* 0x000000052c297209 */ /* 0x004fe40007800000 */
[----:B------:R-:W-:Y:S01]  /*1c10*/  FMUL R44, R32, 1.4426950216293334961 ;  /* 0x3fb8aa3b202c7820 */ /* 0x000fe20000400000 */
[--C-:B------:R-:W-:Y:S01]  /*1c20*/  FFMA R32, R36, UR12, -R42.reuse ;  /* 0x0000000c24207c23 */ /* 0x100fe2000800082a */
[----:B------:R-:W-:Y:S01]  /*1c30*/  FMUL R33, R33, 1.4426950216293334961 ;  /* 0x3fb8aa3b21217820 */ /* 0x000fe20000400000 */
[----:B---3--:R-:W-:Y:S01]  /*1c40*/  FMNMX R43, R47, R0, !PT ;  /* 0x000000002f2b7209 */ /* 0x008fe20007800000 */
[--C-:B------:R-:W-:Y:S01]  /*1c50*/  FFMA R34, R34, UR12, -R41.reuse ;  /* 0x0000000c22227c23 */ /* 0x100fe20008000829 */
[----:B------:R-:W-:Y:S01]  /*1c60*/  FMUL R48, R32, 1.4426950216293334961 ;  /* 0x3fb8aa3b20307820 */ /* 0x000fe20000400000 */
[----:B------:R-:W-:Y:S01]  /*1c70*/  FFMA R32, R37, UR12, -R42 ;  /* 0x0000000c25207c23 */ /* 0x000fe2000800082a */
[----:B------:R0:W-:Y:S01]  /*1c80*/  MUFU.EX2 R45, R33 ;  /* 0x00000021002d7308 */ /* 0x0001e20000000800 */
[----:B------:R-:W-:Y:S01]  /*1c90*/  FMUL R34, R34, 1.4426950216293334961 ;  /* 0x3fb8aa3b22227820 */ /* 0x000fe20000400000 */
[----:B------:R-:W-:Y:S01]  /*1ca0*/  FFMA R35, R35, UR12, -R41 ;  /* 0x0000000c23237c23 */ /* 0x000fe20008000829 */
[----:B0-----:R-:W-:Y:S01]  /*1cb0*/  FMUL R33, R32, 1.4426950216293334961 ;  /* 0x3fb8aa3b20217820 */ /* 0x001fe20000400000 */
[----:B------:R-:W-:-:S04]  /*1cc0*/  FFMA R32, R38, UR12, -R43 ;  /* 0x0000000c26207c23 */ /* 0x000fc8000800082b */
[----:B------:R0:W-:Y:S01]  /*1cd0*/  MUFU.EX2 R46, R34 ;  /* 0x00000022002e7308 */ /* 0x0001e20000000800 */
[----:B------:R-:W-:Y:S01]  /*1ce0*/  FMUL R35, R35, 1.4426950216293334961 ;  /* 0x3fb8aa3b23237820 */ /* 0x000fe20000400000 */
[----:B0-----:R-:W-:Y:S01]  /*1cf0*/  FMUL R34, R32, 1.4426950216293334961 ;  /* 0x3fb8aa3b20227820 */ /* 0x001fe20000400000 */
[----:B------:R-:W-:-:S04]  /*1d00*/  FFMA R32, R39, UR12, -R43 ;  /* 0x0000000c27207c23 */ /* 0x000fc8000800082b */
[----:B------:R-:W-:Y:S01]  /*1d10*/  FMUL R32, R32, 1.4426950216293334961 ;  /* 0x3fb8aa3b20207820 */ /* 0x000fe20000400000 */
[----:B------:R-:W0:Y:S08]  /*1d20*/  MUFU.EX2 R44, R44 ;  /* 0x0000002c002c7308 */ /* 0x000e300000000800 */
[----:B------:R0:W1:Y:S08]  /*1d30*/  MUFU.EX2 R36, R35 ;  /* 0x0000002300247308 */ /* 0x0000700000000800 */
[----:B------:R-:W-:Y:S08]  /*1d40*/  MUFU.EX2 R37, R48 ;  /* 0x0000003000257308 */ /* 0x000ff00000000800 */
[----:B------:R-:W2:Y:S08]  /*1d50*/  MUFU.EX2 R38, R33 ;  /* 0x0000002100267308 */ /* 0x000eb00000000800 */
[----:B------:R-:W-:Y:S08]  /*1d60*/  MUFU.EX2 R39, R34 ;  /* 0x0000002200277308 */ /* 0x000ff00000000800 */
[----:B------:R-:W3:Y:S01]  /*1d70*/  MUFU.EX2 R47, R32 ;  /* 0x00000020002f7308 */ /* 0x000ee20000000800 */
[----:B0-----:R-:W-:Y:S01]  /*1d80*/  FADD R35, R44, R45 ;  /* 0x0000002d2c237221 */ /* 0x001fe20000000000 */
[----:B-1----:R-:W-:Y:S01]  /*1d90*/  FADD R49, R46, R36 ;  /* 0x000000242e317221 */ /* 0x002fe20000000000 */
[----:B--2---:R-:W-:-:S03]  /*1da0*/  FADD R48, R37, R38 ;  /* 0x0000002625307221 */ /* 0x004fc60000000000 */
[----:B------:R-:W0:Y:S04]  /*1db0*/  SHFL.BFLY PT, R52, R35, 0x2, 0x1f ;  /* 0x0c401f0023347f89 */ /* 0x000e2800000e0000 */
[----:B------:R-:W1:Y:S01]  /*1dc0*/  SHFL.BFLY PT, R54, R49, 0x2, 0x1f ;  /* 0x0c401f0031367f89 */ /* 0x000e6200000e0000 */
[----:B---3--:R-:W-:-:S03]  /*1dd0*/  FADD R50, R39, R47 ;  /* 0x0000002f27327221 */ /* 0x008fc60000000000 */
[----:B------:R-:W2:Y:S04]  /*1de0*/  SHFL.BFLY PT, R33, R48, 0x2, 0x1f ;  /* 0x0c401f0030217f89 */ /* 0x000ea800000e0000 */
[----:B------:R-:W3:Y:S01]  /*1df0*/  SHFL.BFLY PT, R51, R50, 0x2, 0x1f ;  /* 0x0c401f0032337f89 */ /* 0x000ee200000e0000 */
[----:B0-----:R-:W-:Y:S01]  /*1e00*/  FADD R52, R35, R52 ;  /* 0x0000003423347221 */ /* 0x001fe20000000000 */
[----:B-1----:R-:W-:Y:S01]  /*1e10*/  FADD R54, R49, R54 ;  /* 0x0000003631367221 */ /* 0x002fe20000000000 */
[----:B--2---:R-:W-:Y:S01]  /*1e20*/  FADD R32, R48, R33 ;  /* 0x0000002130207221 */ /* 0x004fe20000000000 */
[----:B---3--:R-:W-:Y:S02]  /*1e30*/  FADD R34, R50, R51 ;  /* 0x0000003332227221 */ /* 0x008fe40000000000 */
[----:B------:R-:W0:Y:S04]  /*1e40*/  SHFL.BFLY PT, R33, R52, 0x1, 0x1f ;  /* 0x0c201f0034217f89 */ /* 0x000e2800000e0000 */
[----:B------:R-:W1:Y:S04]  /*1e50*/  SHFL.BFLY PT, R51, R54, 0x1, 0x1f ;  /* 0x0c201f0036337f89 */ /* 0x000e6800000e0000 */
[----:B------:R-:W2:Y:S04]  /*1e60*/  SHFL.BFLY PT, R53, R32, 0x1, 0x1f ;  /* 0x0c201f0020357f89 */ /* 0x000ea800000e0000 */
[----:B------:R-:W3:Y:S01]  /*1e70*/  SHFL.BFLY PT, R35, R34, 0x1, 0x1f ;  /* 0x0c201f0022237f89 */ /* 0x000ee200000e0000 */
[----:B0-----:R-:W-:Y:S01]  /*1e80*/  FADD R49, R52, R33 ;  /* 0x0000002134317221 */ /* 0x001fe20000000000 */
[----:B------:R-:W-:Y:S01]  /*1e90*/  BAR.SYNC.DEFER_BLOCKING 0x0 ;  /* 0x0000000000007b1d */ /* 0x000fe20000010000 */
[----:B-1----:R-:W-:Y:S01]  /*1ea0*/  FADD R51, R54, R51 ;  /* 0x0000003336337221 */ /* 0x002fe20000000000 */
[----:B--2---:R-:W-:Y:S01]  /*1eb0*/  FADD R53, R32, R53 ;  /* 0x0000003520357221 */ /* 0x004fe20000000000 */
[----:B---3--:R-:W-:-:S03]  /*1ec0*/  FADD R55, R34, R35 ;  /* 0x0000002322377221 */ /* 0x008fc60000000000 */
[----:B------:R-:W-:Y:S04]  /*1ed0*/  @!P1 STS [R64+0x1000], R49 ;  /* 0x0010003140009388 */ /* 0x000fe80000000800 */
[----:B------:R-:W-:Y:S04]  /*1ee0*/  @!P1 STS [R64+0x1100], R51 ;  /* 0x0011003340009388 */ /* 0x000fe80000000800 */
[----:B------:R-:W-:Y:S04]  /*1ef0*/  @!P1 STS [R64+0x1200], R53 ;  /* 0x0012003540009388 */ /* 0x000fe80000000800 */
[----:B------:R-:W-:Y:S01]  /*1f00*/  @!P1 STS [R64+0x1300], R55 ;  /* 0x0013003740009388 */ /* 0x000fe20000000800 */
[----:B------:R-:W-:Y:S06]  /*1f10*/  BAR.SYNC.DEFER_BLOCKING 0x0 ;  /* 0x0000000000007b1d */ /* 0x000fec0000010000 */
[----:B------:R-:W0:Y:S04]  /*1f20*/  LDS R32, [R124+0x1000] ;  /* 0x001000007c207984 */ /* 0x000e280000000800 */
[----:B0-----:R-:W0:Y:S02]  /*1f30*/  SHFL.BFLY PT, R33, R32, 0x4, 0x1f ;  /* 0x0c801f0020217f89 */ /* 0x001e2400000e0000 */
[----:B0-----:R-:W-:-:S05]  /*1f40*/  FADD R34, R32, R33 ;  /* 0x0000002120227221 */ /* 0x001fca0000000000 */
[----:B------:R-:W0:Y:S02]  /*1f50*/  SHFL.BFLY PT, R33, R34, 0x2, 0x1f ;  /* 0x0c401f0022217f89 */ /* 0x000e2400000e0000 */
[----:B0-----:R-:W-:-:S05]  /*1f60*/  FADD R35, R34, R33 ;  /* 0x0000002122237221 */ /* 0x001fca0000000000 */
[----:B------:R-:W0:Y:S02]  /*1f70*/  SHFL.BFLY PT, R48, R35, 0x1, 0x1f ;  /* 0x0c201f0023307f89 */ /* 0x000e2400000e0000 */
[----:B0-----:R-:W-:-:S05]  /*1f80*/  FADD R49, R35, R48 ;  /* 0x0000003023317221 */ /* 0x001fca0000000000 */
[----:B------:R0:W-:Y:S01]  /*1f90*/  @!P0 STS [R124+0x1000], R49 ;  /* 0x001000317c008388 */ /* 0x0001e20000000800 */
[----:B------:R-:W-:Y:S01]  /*1fa0*/  BAR.SYNC.DEFER_BLOCKING 0x0 ;  /* 0x0000000000007b1d */ /* 0x000fe20000010000 */
[----:B------:R-:W-:Y:S01]  /*1fb0*/  FADD R34, -R41, R5 ;  /* 0x0000000529227221 */ /* 0x000fe20000000100 */
[----:B------:R-:W-:Y:S01]  /*1fc0*/  USHF.R.S32.HI UR9, URZ, 0x1f, UR5 ;  /* 0x0000001f3f097899 */ /* 0x000fe20008011405 */
[----:B------:R-:W-:Y:S01]  /*1fd0*/  FADD R33, -R40, R4 ;  /* 0x0000000428217221 */ /* 0x000fe20000000100 */
[----:B------:R-:W-:Y:S01]  /*1fe0*/  IADD3 R32, P2, R90, UR5, RZ ;  /* 0x000000055a207c10 */ /* 0x000fe2000ff5e0ff */
[----:B------:R-:W-:Y:S01]  /*1ff0*/  FMUL R53, R34, 1.4426950216293334961 ;  /* 0x3fb8aa3b22357820 */ /* 0x000fe20000400000 */
[----:B------:R-:W1:Y:S01]  /*2000*/  LDS R52, [R122+0x1100] ;  /* 0x001100007a347984 */ /* 0x000e620000000800 */
[----:B------:R-:W-:Y:S01]  /*2010*/  FMUL R51, R33, 1.4426950216293334961 ;  /* 0x3fb8aa3b21337820 */ /* 0x000fe20000400000 */
[----:B------:R-:W-:-:S03]  /*2020*/  IADD3.X R33, R89, UR9, RZ, P2, !PT ;  /* 0x0000000959217c10 */ /* 0x000fc600097fe4ff */
[----:B------:R-:W1:Y:S01]  /*2030*/  MUFU.EX2 R53, R53 ;  /* 0x0000003500357308 */ /* 0x000e620000000800 */
[----:B------:R-:W-:Y:S01]  /*2040*/  IADD3 R4, P3, R92, UR5, RZ ;  /* 0x000000055c047c10 */ /* 0x000fe2000ff7e0ff */
[----:B------:R-:W2:Y:S03]  /*2050*/  LDS R54, [R122+0x1000] ;  /* 0x001000007a367984 */ /* 0x000ea60000000800 */
[----:B------:R-:W-:Y:S01]  /*2060*/  IADD3.X R5, R91, UR9, RZ, P3, !PT ;  /* 0x000000095b057c10 */ /* 0x000fe20009ffe4ff */
[----:B------:R3:W4:Y:S01]  /*2070*/  LDG.E.U8 R48, desc[UR10][R32.64] ;  /* 0x0000000a20307981 */ /* 0x000722000c1e1100 */
[----:B------:R-:W-:-:S03]  /*2080*/  IADD3 R34, P3, R96, UR5, RZ ;  /* 0x0000000560227c10 */ /* 0x000fc6000ff7e0ff */
[----:B0-----:R0:W5:Y:S01]  /*2090*/  LDG.E.U8 R49, desc[UR10][R4.64] ;  /* 0x0000000a04317981 */ /* 0x001162000c1e1100 */
[----:B------:R-:W-:-:S03]  /*20a0*/  IADD3.X R35, R95, UR9, RZ, P3, !PT ;  /* 0x000000095f237c10 */ /* 0x000fc60009ffe4ff */
[----:B------:R-:W2:Y:S01]  /*20b0*/  LDS R56, [R122+0x1200] ;  /* 0x001200007a387984 */ /* 0x000ea20000000800 */
[----:B---3--:R-:W-:-:S04]  /*20c0*/  IADD3 R32, P2, R94, UR5, RZ ;  /* 0x000000055e207c10 */ /* 0x008fc8000ff5e0ff */
[----:B------:R-:W-:Y:S02]  /*20d0*/  IADD3.X R33, R93, UR9, RZ, P2, !PT ;  /* 0x000000095d217c10 */ /* 0x000fe400097fe4ff */
[----:B0-----:R-:W-:Y:S01]  /*20e0*/  IADD3 R4, P2, R98, UR5, RZ ;  /* 0x0000000562047c10 */ /* 0x001fe2000ff5e0ff */
[----:B------:R0:W2:Y:S02]  /*20f0*/  MUFU.EX2 R55, R51 ;  /* 0x0000003300377308 */ /* 0x0000a40000000800 */
[----:B------:R3:W5:Y:S01]  /*2100*/  LDG.E.U8 R50, desc[UR10][R32.64] ;  /* 0x0000000a20327981 */ /* 0x000762000c1e1100 */
[----:B------:R-:W-:-:S03]  /*2110*/  IADD3.X R5, R97, UR9, RZ, P2, !PT ;  /* 0x0000000961057c10 */ /* 0x000fc600097fe4ff */
[----:B0-----:R0:W5:Y:S01]  /*2120*/  LDG.E.U8 R51, desc[UR10][R34.64] ;  /* 0x0000000a22337981 */ /* 0x001162000c1e1100 */
[----:B---3--:R-:W-:Y:S01]  /*2130*/  IADD3 R32, P3, R100, UR5, RZ ;  /* 0x0000000564207c10 */ /* 0x008fe2000ff7e0ff */
[----:B-1----:R-:W-:Y:S02]  /*2140*/  FFMA R65, R53, R65, R52 ;  /* 0x0000004135417223 */ /* 0x002fe40000000034 */
[----:B------:R1:W3:Y:S01]  /*2150*/  LDG.E.U8 R52, desc[UR10][R4.64] ;  /* 0x0000000a04347981 */ /* 0x0002e2000c1e1100 */
[----:B0-----:R-:W-:-:S04]  /*2160*/  IADD3 R34, P2, R102, UR5, RZ ;  /* 0x0000000566227c10 */ /* 0x001fc8000ff5e0ff */
[----:B------:R-:W-:Y:S02]  /*2170*/  IADD3.X R35, R101, UR9, RZ, P2, !PT ;  /* 0x0000000965237c10 */ /* 0x000fe400097fe4ff */
[----:B-1----:R-:W-:Y:S02]  /*2180*/  IADD3 R4, P2, R104, UR5, RZ ;  /* 0x0000000568047c10 */ /* 0x002fe4000ff5e0ff */
[----:B------:R-:W-:Y:S01]  /*2190*/  IADD3.X R33, R99, UR9, RZ, P3, !PT ;  /* 0x0000000963217c10 */ /* 0x000fe20009ffe4ff */
[----:B------:R-:W-:Y:S01]  /*21a0*/  FMUL R30, R53, R30 ;  /* 0x0000001e351e7220 */ /* 0x000fe20000400000 */
[----:B------:R-:W-:Y:S01]  /*21b0*/  IADD3.X R5, R103, UR9, RZ, P2, !PT ;  /* 0x0000000967057c10 */ /* 0x000fe200097fe4ff */
[----:B------:R-:W-:Y:S01]  /*21c0*/  FMUL R31, R53, R31 ;  /* 0x0000001f351f7220 */ /* 0x000fe20000400000 */
[----:B------:R-:W3:Y:S04]  /*21d0*/  LDG.E.U8 R34, desc[UR10][R34.64] ;  /* 0x0000000a22227981 */ /* 0x000ee8000c1e1100 */
[----:B------:R0:W3:Y:S04]  /*21e0*/  LDG.E.U8 R53, desc[UR10][R32.64] ;  /* 0x0000000a20357981 */ /* 0x0000e8000c1e1100 */
[----:B------:R1:W3:Y:S01]  /*21f0*/  LDG.E.U8 R35, desc[UR10][R4.64] ;  /* 0x0000000a04237981 */ /* 0x0002e2000c1e1100 */
[----:B0-----:R-:W-:-:S02]  /*2200*/  IADD3 R32, P3, R106, UR5, RZ ;  /* 0x000000056a207c10 */ /* 0x001fc4000ff7e0ff */
[----:B-1----:R-:W-:Y:S02]  /*2210*/  IADD3 R4, P2, R108, UR5, RZ ;  /* 0x000000056c047c10 */ /* 0x002fe4000ff5e0ff */
[----:B------:R-:W-:Y:S02]  /*2220*/  IADD3.X R33, R105, UR9, RZ, P3, !PT ;  /* 0x0000000969217c10 */ /* 0x000fe40009ffe4ff */
[----:B------:R-:W-:-:S03]  /*2230*/  IADD3.X R5, R107, UR9, RZ, P2, !PT ;  /* 0x000000096b057c10 */ /* 0x000fc600097fe4ff */
[----:B------:R-:W3:Y:S01]  /*2240*/  LDG.E.U8 R32, desc[UR10][R32.64] ;  /* 0x0000000a20207981 */ /* 0x000ee2000c1e1100 */
[----:B--2---:R-:W-:-:S03]  /*2250*/  FFMA R7, R55, R7, R54 ;  /* 0x0000000737077223 */ /* 0x004fc60000000036 */
[----:B------:R0:W2:Y:S02]  /*2260*/  LDG.E.U8 R33, desc[UR10][R4.64] ;  /* 0x0000000a04217981 */ /* 0x0000a4000c1e1100 */
[----:B0-----:R-:W-:-:S04]  /*2270*/  IADD3 R4, P2, R110, UR5, RZ ;  /* 0x000000056e047c10 */ /* 0x001fc8000ff5e0ff */
[----:B------:R-:W-:-:S05]  /*2280*/  IADD3.X R5, R109, UR9, RZ, P2, !PT ;  /* 0x000000096d057c10 */ /* 0x000fca00097fe4ff */
[----:B------:R0:W2:Y:S01]  /*2290*/  LDG.E.U8 R54, desc[UR10][R4.64] ;  /* 0x0000000a04367981 */ /* 0x0000a2000c1e1100 */
[C---:B------:R-:W-:Y:S01]  /*22a0*/  FMUL R28, R55.reuse, R28 ;  /* 0x0000001c371c7220 */ /* 0x040fe20000400000 */
[----:B------:R-:W-:Y:S01]  /*22b0*/  FMUL R29, R55, R29 ;  /* 0x0000001d371d7220 */ /* 0x000fe20000400000 */
[----:B0-----:R-:W-:-:S04]  /*22c0*/  IADD3 R4, P2, R112, UR5, RZ ;  /* 0x0000000570047c10 */ /* 0x001fc8000ff5e0ff */
[----:B------:R-:W-:-:S05]  /*22d0*/  IADD3.X R5, R111, UR9, RZ, P2, !PT ;  /* 0x000000096f057c10 */ /* 0x000fca00097fe4ff */
[----:B------:R0:W2:Y:S02]  /*22e0*/  LDG.E.U8 R55, desc[UR10][R4.64] ;  /* 0x0000000a04377981 */ /* 0x0000a4000c1e1100 */
        /* <DEDUP_REMOVED lines=11> */
[----:B------:R-:W2:Y:S01]  /*23a0*/  LDG.E.U8 R4, desc[UR10][R4.64] ;  /* 0x0000000a04047981 */ /* 0x000ea2000c1e1100 */
[----:B------:R-:W-:-:S04]  /*23b0*/  FADD R3, -R42, R3 ;  /* 0x000000032a037221 */ /* 0x000fc80000000100 */
[----:B------:R-:W-:-:S06]  /*23c0*/  FMUL R3, R3, 1.4426950216293334961 ;  /* 0x3fb8aa3b03037820 */ /* 0x000fcc0000400000 */
[----:B------:R-:W0:Y:S02]  /*23d0*/  MUFU.EX2 R3, R3 ;  /* 0x0000000300037308 */ /* 0x000e240000000800 */
[C---:B0-----:R-:W-:Y:S01]  /*23e0*/  FFMA R2, R3.reuse, R2, R56 ;  /* 0x0000000203027223 */ /* 0x041fe20000000038 */
[C---:B------:R-:W-:Y:S01]  /*23f0*/  FMUL R24, R3.reuse, R24 ;  /* 0x0000001803187220 */ /* 0x040fe20000400000 */
[----:B------:R-:W-:Y:S02]  /*2400*/  FMUL R25, R3, R25 ;  /* 0x0000001903197220 */ /* 0x000fe40000400000 */
[----:B------:R-:W-:Y:S01]  /*2410*/  LDS R3, [R122+0x1300] ;  /* 0x001300007a037984 */ /* 0x000fe20000000800 */
[----:B------:R-:W-:Y:S01]  /*2420*/  BAR.SYNC.DEFER_BLOCKING 0x0 ;  /* 0x0000000000007b1d */ /* 0x000fe20000010000 */
[----:B------:R-:W-:Y:S02]  /*2430*/  F2FP.SATFINITE.E4M3.F32.PACK_AB_MERGE_C R36, R36, R46, RZ ;  /* 0x0000002e2424723e */ /* 0x000fe400048070ff */
[----:B------:R-:W-:-:S02]  /*2440*/  F2FP.SATFINITE.E4M3.F32.PACK_AB_MERGE_C R37, R38, R37, RZ ;  /* 0x000000252625723e */ /* 0x000fc400048070ff */
[----:B------:R-:W-:Y:S02]  /*2450*/  F2FP.SATFINITE.E4M3.F32.PACK_AB_MERGE_C R39, R47, R39, RZ ;  /* 0x000000272f27723e */ /* 0x000fe400048070ff */
[----:B------:R-:W-:Y:S01]  /*2460*/  F2FP.SATFINITE.E4M3.F32.PACK_AB_MERGE_C R44, R45, R44, RZ ;  /* 0x0000002c2d2c723e */ /* 0x000fe200048070ff */
[----:B----4-:R-:W-:Y:S04]  /*2470*/  STS.U8 [R8+UR7+0x1000], R48 ;  /* 0x0010003008007988 */ /* 0x010fe80008000007 */
[----:B-----5:R-:W-:Y:S04]  /*2480*/  STS.U8 [R8+UR7+0x1200], R50 ;  /* 0x0012003208007988 */ /* 0x020fe80008000007 */
[----:B---3--:R-:W-:Y:S04]  /*2490*/  STS.U8 [R8+UR7+0x1400], R52 ;  /* 0x0014003408007988 */ /* 0x008fe80008000007 */
[----:B------:R0:W-:Y:S04]  /*24a0*/  STS.U8 [R8+UR7+0x1600], R34 ;  /* 0x0016002208007988 */ /* 0x0001e80008000007 */
[----:B------:R-:W-:Y:S01]  /*24b0*/  STS.U8 [R8+UR7+0x1800], R32 ;  /* 0x0018002008007988 */ /* 0x000fe20008000007 */
[----:B0-----:R-:W-:-:S03]  /*24c0*/  F2FP.F16.E4M3.UNPACK_B R34, R37 ;  /* 0x00000025ff22723e */ /* 0x001fc600020006ff */
[----:B--2---:R-:W-:Y:S04]  /*24d0*/  STS.U8 [R8+UR7+0x1a00], R54 ;  /* 0x001a003608007988 */ /* 0x004fe80008000007 */
[----:B------:R-:W-:Y:S04]  /*24e0*/  STS.U8 [R8+UR7+0x1c00], R57 ;  /* 0x001c003908007988 */ /* 0x000fe80008000007 */
[----:B------:R-:W-:Y:S04]  /*24f0*/  STS.U8 [R8+UR7+0x1e00], R59 ;  /* 0x001e003b08007988 */ /* 0x000fe80008000007 */
[----:B------:R-:W-:Y:S04]  /*2500*/  STS.U8 [R123+UR7+0x1100], R49 ;  /* 0x001100317b007988 */ /* 0x000fe80008000007 */
[----:B------:R-:W-:Y:S04]  /*2510*/  STS.U8 [R123+UR7+0x1300], R51 ;  /* 0x001300337b007988 */ /* 0x000fe80008000007 */
[----:B------:R-:W-:Y:S04]  /*2520*/  STS.U8 [R123+UR7+0x1500], R53 ;  /* 0x001500357b007988 */ /* 0x000fe80008000007 */
[----:B------:R-:W-:Y:S04]  /*2530*/  STS.U8 [R123+UR7+0x1700], R35 ;  /* 0x001700237b007988 */ /* 0x000fe80008000007 */
[----:B------:R0:W-:Y:S04]  /*2540*/  STS.U8 [R123+UR7+0x1900], R33 ;  /* 0x001900217b007988 */ /* 0x0001e80008000007 */
[----:B------:R-:W-:Y:S04]  /*2550*/  STS.U8 [R123+UR7+0x1b00], R55 ;  /* 0x001b00377b007988 */ /* 0x000fe80008000007 */
[----:B------:R-:W-:Y:S04]  /*2560*/  STS.U8 [R123+UR7+0x1d00], R58 ;  /* 0x001d003a7b007988 */ /* 0x000fe80008000007 */
[----:B------:R-:W-:Y:S01]  /*2570*/  STS.U8 [R123+UR7+0x1f00], R4 ;  /* 0x001f00047b007988 */ /* 0x000fe20008000007 */
[----:B0-----:R-:W-:-:S02]  /*2580*/  F2FP.F16.E4M3.UNPACK_B R33, R36 ;  /* 0x00000024ff21723e */ /* 0x001fc400020006ff */
[----:B------:R-:W-:Y:S01]  /*2590*/  F2FP.F16.E4M3.UNPACK_B R35, R39 ;  /* 0x00000027ff23723e */ /* 0x000fe200020006ff */
[----:B------:R-:W-:Y:S01]  /*25a0*/  BAR.SYNC.DEFER_BLOCKING 0x0 ;  /* 0x0000000000007b1d */ /* 0x000fe20000010000 */
[----:B------:R-:W-:-:S05]  /*25b0*/  F2FP.F16.E4M3.UNPACK_B R32, R44 ;  /* 0x0000002cff20723e */ /* 0x000fca00020006ff */
[----:B------:R-:W0:Y:S02]  /*25c0*/  LDSM.16.M88.4 R36, [R9+0x1000] ;  /* 0x001000000924783b */ /* 0x000e240000000200 */
[----:B------:R-:W-:Y:S01]  /*25d0*/  BAR.SYNC.DEFER_BLOCKING 0x0 ;  /* 0x0000000000007b1d */ /* 0x000fe20000010000 */
[----:B------:R-:W-:-:S05]  /*25e0*/  LOP3.LUT R74, R22, 0x20, RZ, 0x3c, !PT ;  /* 0x00000020164a7812 */ /* 0x000fca00078e3cff */
[----:B------:R-:W-:Y:S02]  /*25f0*/  STSM.16.M88.4 [R121+0x1000], R32 ;  /* 0x0010002079007844 */ /* 0x000fe40000000200 */
[----:B------:R-:W-:Y:S01]  /*2600*/  BAR.SYNC.DEFER_BLOCKING 0x0 ;  /* 0x0000000000007b1d */ /* 0x000fe20000010000 */
[----:B------:R-:W-:-:S05]  /*2610*/  FADD R0, -R43, R0 ;  /* 0x000000002b007221 */ /* 0x000fca0000000100 */
[----:B------:R-:W1:Y:S04]  /*2620*/  LDS.64 R56, [R22+UR7+0x1000] ;  /* 0x0010000716387984 */ /* 0x000e680008000a00 */
[----:B------:R-:W2:Y:S04]  /*2630*/  LDS.64 R58, [R22+UR7+0x1400] ;  /* 0x00140007163a7984 */ /* 0x000ea80008000a00 */
[----:B------:R-:W3:Y:S04]  /*2640*/  LDS.64 R4, [R74+UR7+0x1000] ;  /* 0x001000074a047984 */ /* 0x000ee80008000a00 */
[----:B------:R-:W4:Y:S04]  /*2650*/  LDS.64 R44, [R74+UR7+0x1400] ;  /* 0x001400074a2c7984 */ /* 0x000f280008000a00 */
[----:B------:R-:W5:Y:S04]  /*2660*/  LDS.64 R52, [R22+UR7+0x1800] ;  /* 0x0018000716347984 */ /* 0x000f680008000a00 */
[----:B------:R-:W5:Y:S04]  /*2670*/  LDS.64 R54, [R22+UR7+0x1c00] ;  /* 0x001c000716367984 */ /* 0x000f680008000a00 */
[----:B------:R-:W5:Y:S04]  /*2680*/  LDS.64 R46, [R74+UR7+0x1800] ;  /* 0x001800074a2e7984 */ /* 0x000f680008000a00 */
[----:B------:R4:W5:Y:S01]  /*2690*/  LDS.64 R48, [R74+UR7+0x1c00] ;  /* 0x001c00074a307984 */ /* 0x0009620008000a00 */
[----:B------:R-:W-:-:S06]  /*26a0*/  FMUL R0, R0, 1.4426950216293334961 ;  /* 0x3fb8aa3b00007820 */ /* 0x000fcc0000400000 */
[----:B------:R-:W4:Y:S01]  /*26b0*/  MUFU.EX2 R0, R0 ;  /* 0x0000000000007308 */ /* 0x000f220000000800 */
[----:B0-----:R-:W-:Y:S02]  /*26c0*/  F2FP.F16.E4M3.UNPACK_B R50, R36 ;  /* 0x00000024ff32723e */ /* 0x001fe400020006ff */
[----:B------:R-:W-:Y:S01]  /*26d0*/  F2FP.F16.E4M3.UNPACK_B R51, R37 ;  /* 0x00000025ff33723e */ /* 0x000fe200020006ff */
[----:B-1----:R-:W-:Y:S02]  /*26e0*/  IMAD.MOV.U32 R32, RZ, RZ, R56 ;  /* 0x000000ffff207224 */ /* 0x002fe400078e0038 */
[----:B--2---:R-:W-:Y:S02]  /*26f0*/  IMAD.MOV.U32 R33, RZ, RZ, R58 ;  /* 0x000000ffff217224 */ /* 0x004fe400078e003a */
[----:B---3--:R-:W-:Y:S02]  /*2700*/  IMAD.MOV.U32 R34, RZ, RZ, R4 ;  /* 0x000000ffff227224 */ /* 0x008fe400078e0004 */
[----:B----4-:R-:W-:-:S02]  /*2710*/  IMAD.MOV.U32 R35, RZ, RZ, R44 ;  /* 0x000000ffff237224 */ /* 0x010fc400078e002c */
[C---:B------:R-:W-:Y:S01]  /*2720*/  FMUL R26, R0.reuse, R26 ;  /* 0x0000001a001a7220 */ /* 0x040fe20000400000 */
[----:B------:R-:W-:-:S04]  /*2730*/  FMUL R27, R0, R27 ;  /* 0x0000001b001b7220 */ /* 0x000fc80000400000 */
[----:B------:R-:W-:Y:S01]  /*2740*/  HMMA.16816.F32 R28, R32, R50, R28 ;  /* 0x00000032201c723c */ /* 0x000fe2000000181c */
[C---:B------:R-:W-:Y:S02]  /*2750*/  LOP3.LUT R63, R22.reuse, 0x40, RZ, 0x3c, !PT ;  /* 0x00000040163f7812 */ /* 0x040fe400078e3cff */
[----:B------:R-:W-:Y:S02]  /*2760*/  LOP3.LUT R58, R22, 0x60, RZ, 0x3c, !PT ;  /* 0x00000060163a7812 */ /* 0x000fe400078e3cff */
[----:B------:R-:W-:Y:S01]  /*2770*/  F2FP.F16.E4M3.UNPACK_B R74, R36.H1 ;  /* 0x00000024ff4a723e */ /* 0x000fe200030006ff */
[----:B------:R-:W-:Y:S01]  /*2780*/  LDS.64 R60, [R63+UR7+0x1800] ;  /* 0x001800073f3c7984 */ /* 0x000fe20008000a00 */
[----:B-----5:R-:W-:Y:S02]  /*2790*/  IMAD.MOV.U32 R32, RZ, RZ, R52 ;  /* 0x000000ffff207224 */ /* 0x020fe400078e0034 */
[----:B------:R-:W-:Y:S02]  /*27a0*/  IMAD.MOV.U32 R33, RZ, RZ, R54 ;  /* 0x000000ffff217224 */ /* 0x000fe400078e0036 */
[----:B------:R-:W-:-:S02]  /*27b0*/  IMAD.MOV.U32 R34, RZ, RZ, R46 ;  /* 0x000000ffff227224 */ /* 0x000fc400078e002e */
[----:B------:R-:W-:Y:S01]  /*27c0*/  IMAD.MOV.U32 R35, RZ, RZ, R48 ;  /* 0x000000ffff237224 */ /* 0x000fe200078e0030 */
[----:B------:R-:W-:Y:S02]  /*27d0*/  F2FP.F16.E4M3.UNPACK_B R75, R37.H1 ;  /* 0x00000025ff4b723e */ /* 0x000fe400030006ff */
[----:B------:R-:W0:Y:S04]  /*27e0*/  LDS.64 R36, [R63+UR7+0x1000] ;  /* 0x001000073f247984 */ /* 0x000e280008000a00 */
[----:B------:R-:W-:Y:S01]  /*27f0*/  HMMA.16816.F32 R24, R32, R50, R24 ;  /* 0x000000322018723c */ /* 0x000fe20000001818 */
[----:B------:R-:W1:Y:S04]  /*2800*/  LDS.64 R50, [R63+UR7+0x1400] ;  /* 0x001400073f327984 */ /* 0x000e680008000a00 */
[----:B------:R-:W-:Y:S02]  /*2810*/  LDS.64 R62, [R63+UR7+0x1c00] ;  /* 0x001c00073f3e7984 */ /* 0x000fe40008000a00 */
[----:B------:R-:W-:-:S02]  /*2820*/  IMAD.MOV.U32 R34, RZ, RZ, R5 ;  /* 0x000000ffff227224 */ /* 0x000fc400078e0005 */
[----:B------:R-:W-:Y:S01]  /*2830*/  IMAD.MOV.U32 R35, RZ, RZ, R45 ;  /* 0x000000ffff237224 */ /* 0x000fe200078e002d */
[----:B------:R-:W-:Y:S04]  /*2840*/  LDS.64 R4, [R58+UR7+0x1400] ;  /* 0x001400073a047984 */ /* 0x000fe80008000a00 */
[----:B------:R-:W2:Y:S01]  /*2850*/  LDS.64 R44, [R58+UR7+0x1000] ;  /* 0x001000073a2c7984 */ /* 0x000ea20008000a00 */
[----:B------:R-:W-:Y:S02]  /*2860*/  IMAD.MOV.U32 R32, RZ, RZ, R57 ;  /* 0x000000ffff207224 */ /* 0x000fe400078e0039 */
[----:B------:R-:W-:Y:S01]  /*2870*/  IMAD.MOV.U32 R33, RZ, RZ, R59 ;  /* 0x000000ffff217224 */ /* 0x000fe200078e003b */
[----:B------:R-:W3:Y:S04]  /*2880*/  LDS.64 R56, [R58+UR7+0x1800] ;  /* 0x001800073a387984 */ /* 0x000ee80008000a00 */
[----:B------:R-:W4:Y:S02]  /*2890*/  LDS.64 R58, [R58+UR7+0x1c00] ;  /* 0x001c00073a3a7984 */ /* 0x000f240008000a00 */
[----:B------:R-:W-:Y:S07]  /*28a0*/  HMMA.16816.F32 R28, R32, R74, R28 ;  /* 0x0000004a201c723c */ /* 0x000fee000000181c */
[----:B------:R-:W-:-:S02]  /*28b0*/  IMAD.MOV.U32 R32, RZ, RZ, R53 ;  /* 0x000000ffff207224 */ /* 0x000fc400078e0035 */
[----:B------:R-:W-:Y:S02]  /*28c0*/  IMAD.MOV.U32 R33, RZ, RZ, R55 ;  /* 0x000000ffff217224 */ /* 0x000fe400078e0037 */
[----:B------:R-:W-:Y:S02]  /*28d0*/  IMAD.MOV.U32 R34, RZ, RZ, R47 ;  /* 0x000000ffff227224 */ /* 0x000fe400078e002f */
[----:B------:R-:W-:-:S07]  /*28e0*/  IMAD.MOV.U32 R35, RZ, RZ, R49 ;  /* 0x000000ffff237224 */ /* 0x000fce00078e0031 */
[----:B------:R-:W-:Y:S01]  /*28f0*/  HMMA.16816.F32 R24, R32, R74, R24 ;  /* 0x0000004a2018723c */ /* 0x000fe20000001818 */
[----:B------:R-:W-:Y:S02]  /*2900*/  F2FP.F16.E4M3.UNPACK_B R46, R38 ;  /* 0x00000026ff2e723e */ /* 0x000fe400020006ff */
[----:B------:R-:W-:-:S04]  /*2910*/  F2FP.F16.E4M3.UNPACK_B R47, R39 ;  /* 0x00000027ff2f723e */ /* 0x000fc800020006ff */
[----:B0-----:R-:W-:Y:S02]  /*2920*/  IMAD.MOV.U32 R32, RZ, RZ, R36 ;  /* 0x000000ffff207224 */ /* 0x001fe400078e0024 */
[----:B-1----:R-:W-:Y:S02]  /*2930*/  IMAD.MOV.U32 R33, RZ, RZ, R50 ;  /* 0x000000ffff217224 */ /* 0x002fe400078e0032 */
[----:B--2---:R-:W-:Y:S02]  /*2940*/  IMAD.MOV.U32 R34, RZ, RZ, R44 ;  /* 0x000000ffff227224 */ /* 0x004fe400078e002c */
[----:B------:R-:W-:Y:S02]  /*2950*/  IMAD.MOV.U32 R35, RZ, RZ, R4 ;  /* 0x000000ffff237224 */ /* 0x000fe400078e0004 */
[----:B------:R-:W0:Y:S05]  /*2960*/  LDC R4, c[0x0][0x280] ;  /* 0x0000a000ff047b82 */ /* 0x000e2a0000000800 */
[----:B------:R-:W-:Y:S07]  /*2970*/  HMMA.16816.F32 R28, R32, R46, R28 ;  /* 0x0000002e201c723c */ /* 0x000fee000000181c */
[----:B------:R-:W-:-:S02]  /*2980*/  IMAD.MOV.U32 R32, RZ, RZ, R60 ;  /* 0x000000ffff207224 */ /* 0x000fc400078e003c */
[----:B------:R-:W-:Y:S02]  /*2990*/  IMAD.MOV.U32 R33, RZ, RZ, R62 ;  /* 0x000000ffff217224 */ /* 0x000fe400078e003e */
[----:B---3--:R-:W-:Y:S02]  /*29a0*/  IMAD.MOV.U32 R34, RZ, RZ, R56 ;  /* 0x000000ffff227224 */ /* 0x008fe400078e0038 */
[----:B----4-:R-:W-:Y:S01]  /*29b0*/  IMAD.MOV.U32 R35, RZ, RZ, R58 ;  /* 0x000000ffff237224 */ /* 0x010fe200078e003a */
[----:B------:R-:W-:-:S06]  /*29c0*/  UIADD3 UR6, UR6, 0x40, URZ ;  /* 0x0000004006067890 */ /* 0x000fcc000fffe03f */
[----:B------:R-:W-:Y:S01]  /*29d0*/  HMMA.16816.F32 R24, R32, R46, R24 ;  /* 0x0000002e2018723c */ /* 0x000fe20000001818 */
[----:B0-----:R-:W-:Y:S01]  /*29e0*/  ISETP.LE.AND P2, PT, R4, UR6, PT ;  /* 0x0000000604007c0c */ /* 0x001fe2000bf43270 */
[----:B------:R-:W-:Y:S02]  /*29f0*/  IMAD.MOV.U32 R36, RZ, RZ, R37 ;  /* 0x000000ffff247224 */ /* 0x000fe400078e0025 */
[----:B------:R-:W-:-:S03]  /*2a00*/  IMAD.MOV.U32 R37, RZ, RZ, R51 ;  /* 0x000000ffff257224 */ /* 0x000fc600078e0033 */
[----:B------:R-:W-:Y:S01]  /*2a10*/  F2FP.F16.E4M3.UNPACK_B R46, R38.H1 ;  /* 0x00000026ff2e723e */ /* 0x000fe200030006ff */
[----:B------:R-:W-:Y:S01]  /*2a20*/  IMAD.MOV.U32 R38, RZ, RZ, R45 ;  /* 0x000000ffff267224 */ /* 0x000fe200078e002d */
[----:B------:R-:W-:Y:S01]  /*2a30*/  F2FP.F16.E4M3.UNPACK_B R47, R39.H1 ;  /* 0x00000027ff2f723e */ /* 0x000fe200030006ff */
[----:B------:R-:W-:Y:S02]  /*2a40*/  IMAD.MOV.U32 R39, RZ, RZ, R5 ;  /* 0x000000ffff277224 */ /* 0x000fe400078e0005 */
[----:B------:R-:W-:Y:S02]  /*2a50*/  IMAD.MOV.U32 R32, RZ, RZ, R61 ;  /* 0x000000ffff207224 */ /* 0x000fe400078e003d */
[----:B------:R-:W-:Y:S02]  /*2a60*/  IMAD.MOV.U32 R33, RZ, RZ, R63 ;  /* 0x000000ffff217224 */ /* 0x000fe400078e003f */
[----:B------:R-:W-:Y:S02]  /*2a70*/  IMAD.MOV.U32 R34, RZ, RZ, R57 ;  /* 0x000000ffff227224 */ /* 0x000fe400078e0039 */
[----:B------:R-:W-:Y:S01]  /*2a80*/  IMAD.MOV.U32 R35, RZ, RZ, R59 ;  /* 0x000000ffff237224 */ /* 0x000fe200078e003b */
[----:B------:R-:W-:Y:S01]  /*2a90*/  HMMA.16816.F32 R28, R36, R46, R28 ;  /* 0x0000002e241c723c */ /* 0x000fe2000000181c */
[----:B------:R-:W-:-:S02]  /*2aa0*/  ULEA UR5, UR13, UR5, 0x6 ;  /* 0x000000050d057291 */ /* 0x000fc4000f8e303f */
[----:B------:R-:W-:Y:S01]  /*2ab0*/  ULEA UR4, UR14, UR4, 0x6 ;  /* 0x000000040e047291 */ /* 0x000fe2000f8e303f */
[----:B------:R-:W-:Y:S02]  /*2ac0*/  FFMA R6, R0, R6, R3 ;  /* 0x0000000600067223 */ /* 0x000fe40000000003 */
[----:B------:R-:W-:Y:S01]  /*2ad0*/  HMMA.16816.F32 R24, R32, R46, R24 ;  /* 0x0000002e2018723c */ /* 0x000fe20000001818 */
[----:B------:R-:W-:Y:S02]  /*2ae0*/  IMAD.MOV.U32 R4, RZ, RZ, R40 ;  /* 0x000000ffff047224 */ /* 0x000fe400078e0028 */
[----:B------:R-:W-:Y:S02]  /*2af0*/  IMAD.MOV.U32 R5, RZ, RZ, R41 ;  /* 0x000000ffff057224 */ /* 0x000fe400078e0029 */
[----:B------:R-:W-:Y:S02]  /*2b00*/  IMAD.MOV.U32 R3, RZ, RZ, R42 ;  /* 0x000000ffff037224 */ /* 0x000fe400078e002a */
[----:B------:R-:W-:Y:S01]  /*2b10*/  IMAD.MOV.U32 R0, RZ, RZ, R43 ;  /* 0x000000ffff007224 */ /* 0x000fe200078e002b */
[----:B------:R-:W-:-:S01]  /*2b20*/  NOP ;  /* 0x0000000000007918 */ /* 0x000fc20000000000 */
[----:B------:R-:W-:-:S15]  /*2b30*/  @!P2 BRA `(.L_x_1) ;  /* 0xffffffe4006ca947 */ /* 0x000fde000383ffff */
.L_x_0:
[----:B0-----:R-:W0:Y:S01]  /*2b40*/  S2R R0, SR_TID.X ;  /* 0x0000000000007919 */ /* 0x001e220000002100 */
[----:B------:R-:W-:Y:S01]  /*2b50*/  IMAD.MOV.U32 R18, RZ, RZ, R7 ;  /* 0x000000ffff127224 */ /* 0x000fe200078e0007 */
[----:B------:R-:W-:Y:S01]  /*2b60*/  FSETP.GEU.AND P3, PT, R65, 1.175494350822287508e-38, PT ;  /* 0x008000004100780b */ /* 0x000fe20003f6e000 */
[----:B------:R-:W-:Y:S01]  /*2b70*/  IMAD.MOV.U32 R21, RZ, RZ, R2 ;  /* 0x000000ffff157224 */ /* 0x000fe200078e0002 */
[----:B------:R-:W1:Y:S01]  /*2b80*/  S2UR UR5, SR_CgaCtaId ;  /* 0x00000000000579c3 */ /* 0x000e620000008800 */
[C---:B------:R-:W-:Y:S01]  /*2b90*/  FMUL R7, R18.reuse, 8388608 ;  /* 0x4b00000012077820 */ /* 0x040fe20000400000 */
[----:B------:R-:W-:Y:S01]  /*2ba0*/  FSETP.GEU.AND P5, PT, R18, 1.175494350822287508e-38, PT ;  /* 0x008000001200780b */ /* 0x000fe20003fae000 */
[----:B------:R-:W-:Y:S01]  /*2bb0*/  IMAD.MOV.U32 R17, RZ, RZ, R6 ;  /* 0x000000ffff117224 */ /* 0x000fe200078e0006 */
[----:B------:R-:W-:Y:S01]  /*2bc0*/  FSEL R11, RZ, -23, P3 ;  /* 0xc1b80000ff0b7808 */ /* 0x000fe20001800000 */
[----:B------:R-:W-:Y:S01]  /*2bd0*/  FMUL R6, R21, 8388608 ;  /* 0x4b00000015067820 */ /* 0x000fe20000400000 */
[----:B------:R-:W-:Y:S01]  /*2be0*/  FSEL R7, R7, R18, !P5 ;  /* 0x0000001207077208 */ /* 0x000fe20006800000 */
[----:B------:R-:W-:Y:S01]  /*2bf0*/  IMAD.MOV.U32 R19, RZ, RZ, R29 ;  /* 0x000000ffff137224 */ /* 0x000fe200078e001d */
[----:B------:R-:W-:Y:S01]  /*2c00*/  FSETP.GEU.AND P2, PT, R21, 1.175494350822287508e-38, PT ;  /* 0x008000001500780b */ /* 0x000fe20003f4e000 */
[C---:B------:R-:W-:Y:S01]  /*2c10*/  FMUL R2, R17.reuse, 8388608 ;  /* 0x4b00000011027820 */ /* 0x040fe20000400000 */
[----:B------:R-:W-:Y:S01]  /*2c20*/  FSETP.GT.AND P6, PT, |R17|, 8.50705917302346158658e+37, PT ;  /* 0x7e8000001100780b */ /* 0x000fe20003fc4200 */
[----:B------:R-:W-:Y:S01]  /*2c30*/  IMAD.MOV.U32 R29, RZ, RZ, R24 ;  /* 0x000000ffff1d7224 */ /* 0x000fe200078e0018 */
[----:B------:R-:W-:Y:S01]  /*2c40*/  FSEL R6, R6, R21, !P2 ;  /* 0x0000001506067208 */ /* 0x000fe20005000000 */
[----:B------:R-:W-:Y:S01]  /*2c50*/  BAR.SYNC.DEFER_BLOCKING 0x0 ;  /* 0x0000000000007b1d */ /* 0x000fe20000010000 */
[----:B------:R-:W-:-:S02]  /*2c60*/  FSEL R13, RZ, -23, P2 ;  /* 0xc1b80000ff0d7808 */ /* 0x000fc40001000000 */
[----:B------:R-:W-:Y:S01]  /*2c70*/  FSETP.GT.AND P2, PT, |R65|, 8.50705917302346158658e+37, PT ;  /* 0x7e8000004100780b */ /* 0x000fe20003f44200 */
[----:B------:R-:W-:Y:S01]  /*2c80*/  VIADD R14, R6, 0xc0cafb0d ;  /* 0xc0cafb0d060e7836 */ /* 0x000fe20000000000 */
[C---:B------:R-:W-:Y:S01]  /*2c90*/  FSETP.GEU.AND P1, PT, R17.reuse, 1.175494350822287508e-38, PT ;  /* 0x008000001100780b */ /* 0x040fe20003f2e000 */
[----:B------:R-:W-:Y:S01]  /*2ca0*/  UMOV UR4, 0x400 ;  /* 0x0000040000047882 */ /* 0x000fe20000000000 */
[----:B------:R-:W-:Y:S01]  /*2cb0*/  FSETP.GEU.AND P4, PT, |R17|, 1.175494350822287508e-38, PT ;  /* 0x008000001100780b */ /* 0x000fe20003f8e200 */
[----:B------:R-:W2:Y:S01]  /*2cc0*/  LDC.64 R36, c[0x0][0x230] ;  /* 0x00008c00ff247b82 */ /* 0x000ea20000000a00 */
[----:B------:R-:W-:Y:S01]  /*2cd0*/  FSEL R2, R2, R17, !P1 ;  /* 0x0000001102027208 */ /* 0x000fe20004800000 */
[----:B------:R-:W-:Y:S01]  /*2ce0*/  @P6 FMUL R27, R27, 0.25 ;  /* 0x3e8000001b1b6820 */ /* 0x000fe20000400000 */
[----:B------:R-:W-:Y:S01]  /*2cf0*/  @P6 FMUL R17, R17, 0.25 ;  /* 0x3e80000011116820 */ /* 0x000fe20000400000 */
[----:B------:R-:W-:Y:S01]  /*2d00*/  @P6 FMUL R26, R26, 0.25 ;  /* 0x3e8000001a1a6820 */ /* 0x000fe20000400000 */
[----:B------:R-:W-:Y:S01]  /*2d10*/  FSETP.GEU.AND P6, PT, |R21|, 1.175494350822287508e-38, PT ;  /* 0x008000001500780b */ /* 0x000fe20003fce200 */
[----:B-1----:R-:W-:Y:S01]  /*2d20*/  ULEA UR6, UR5, UR4, 0x18 ;  /* 0x0000000405067291 */ /* 0x002fe2000f8ec03f */
[C---:B0-----:R-:W-:Y:S01]  /*2d30*/  IMAD.SHL.U32 R4, R0.reuse, 0x2, RZ ;  /* 0x0000000200047824 */ /* 0x041fe200078e00ff */
[----:B------:R-:W-:Y:S01]  /*2d40*/  SHF.R.U32.HI R9, RZ, 0x5, R0 ;  /* 0x00000005ff097819 */ /* 0x000fe20000011600 */
[C---:B------:R-:W-:Y:S01]  /*2d50*/  IMAD.SHL.U32 R5, R0.reuse, 0x20, RZ ;  /* 0x0000002000057824 */ /* 0x040fe200078e00ff */
[----:B------:R-:W-:Y:S01]  /*2d60*/  LOP3.LUT R10, R0, 0x3f, RZ, 0xc0, !PT ;  /* 0x0000003f000a7812 */ /* 0x000fe200078ec0ff */
[----:B------:R-:W-:Y:S01]  /*2d70*/  @P2 FMUL R31, R31, 0.25 ;  /* 0x3e8000001f1f2820 */ /* 0x000fe20000400000 */
[----:B------:R-:W-:Y:S01]  /*2d80*/  LOP3.LUT R4, R4, 0x100, RZ, 0xc0, !PT ;  /* 0x0000010004047812 */ /* 0x000fe200078ec0ff */
[----:B------:R-:W-:Y:S01]  /*2d90*/  @!P4 FMUL R17, R17, 16777216 ;  /* 0x4b8000001111c820 */ /* 0x000fe20000400000 */
[----:B------:R-:W-:Y:S01]  /*2da0*/  LOP3.LUT R3, R0, 0x18, RZ, 0xc0, !PT ;  /* 0x0000001800037812 */ /* 0x000fe200078ec0ff */
[----:B------:R-:W-:Y:S01]  /*2db0*/  @P2 FMUL R30, R30, 0.25 ;  /* 0x3e8000001e1e2820 */ /* 0x000fe20000400000 */
[----:B------:R-:W-:Y:S01]  /*2dc0*/  LOP3.LUT R4, R4, 0x60, R5, 0xf8, !PT ;  /* 0x0000006004047812 */ /* 0x000fe200078ef805 */
[----:B------:R-:W-:Y:S01]  /*2dd0*/  @!P4 FMUL R27, R27, 16777216 ;  /* 0x4b8000001b1bc820 */ /* 0x000fe20000400000 */
[----:B------:R-:W-:Y:S01]  /*2de0*/  SGXT.U32 R5, R9, 0x2 ;  /* 0x000000020905781a */ /* 0x000fe20000000000 */
[----:B------:R-:W-:Y:S01]  /*2df0*/  IMAD R9, R3, 0x10, R10 ;  /* 0x0000001003097824 */ /* 0x000fe200078e020a */
[----:B------:R-:W-:Y:S01]  /*2e00*/  LOP3.LUT R8, R0, 0xc0, RZ, 0xc0, !PT ;  /* 0x000000c000087812 */ /* 0x000fe200078ec0ff */
[----:B------:R-:W-:Y:S01]  /*2e10*/  MUFU.RCP R17, R17 ;  /* 0x0000001100117308 */ /* 0x000fe20000001000 */
[----:B------:R-:W-:Y:S01]  /*2e20*/  LOP3.LUT R5, R5, 0x1c, R0, 0xf8, !PT ;  /* 0x0000001c05057812 */ /* 0x000fe200078ef800 */
[----:B------:R-:W-:Y:S01]  /*2e30*/  IMAD.SHL.U32 R9, R9, 0x4, RZ ;  /* 0x0000000409097824 */ /* 0x000fe200078e00ff */
[----:B------:R-:W-:Y:S01]  /*2e40*/  SHF.R.U32.HI R8, RZ, 0x1, R8 ;  /* 0x00000001ff087819 */ /* 0x000fe20000011608 */
[----:B------:R-:W-:Y:S01]  /*2e50*/  @!P4 FMUL R26, R26, 16777216 ;  /* 0x4b8000001a1ac820 */ /* 0x000fe20000400000 */
[----:B------:R-:W-:Y:S01]  /*2e60*/  LOP3.LUT R32, R4, R5, RZ, 0xfc, !PT ;  /* 0x0000000504207212 */ /* 0x000fe200078efcff */
[----:B------:R-:W-:Y:S01]  /*2e70*/  FMUL R5, R65, 8388608 ;  /* 0x4b00000041057820 */ /* 0x000fe20000400000 */
[----:B------:R-:W-:Y:S01]  /*2e80*/  LOP3.LUT R4, R9, R8, RZ, 0x3c, !PT ;  /* 0x0000000809047212 */ /* 0x000fe200078e3cff */
[----:B------:R-:W-:Y:S01]  /*2e90*/  VIADD R9, R7, 0xc0cafb0d ;  /* 0xc0cafb0d07097836 */ /* 0x000fe20000000000 */
[----:B------:R-:W-:Y:S01]  /*2ea0*/  FSEL R8, RZ, -23, P5 ;  /* 0xc1b80000ff087808 */ /* 0x000fe20002800000 */
[----:B------:R-:W-:Y:S01]  /*2eb0*/  ULDC.64 UR4, c[0x0][0x270] ;  /* 0x00009c0000047ab9 */ /* 0x000fe20000000a00 */
[----:B------:R-:W-:Y:S01]  /*2ec0*/  FSETP.GT.AND P5, PT, |R18|, 8.50705917302346158658e+37, PT ;  /* 0x7e8000001200780b */ /* 0x000fe20003fa4200 */
[----:B------:R-:W-:Y:S01]  /*2ed0*/  UIMAD UR4, UR8, UR4, URZ ;  /* 0x00000004080472a4 */ /* 0x000fe2000f8e023f */
[----:B------:R-:W-:-:S02]  /*2ee0*/  FSEL R5, R5, R65, !P3 ;  /* 0x0000004105057208 */ /* 0x000fc40005800000 */
[----:B------:R-:W-:Y:S02]  /*2ef0*/  FSETP.GEU.AND P3, PT, |R18|, 1.175494350822287508e-38, PT ;  /* 0x008000001200780b */ /* 0x000fe40003f6e200 */
[----:B------:R-:W-:Y:S01]  /*2f00*/  LOP3.LUT R10, R0, 0xff, RZ, 0xc0, !PT ;  /* 0x000000ff000a7812 */ /* 0x000fe200078ec0ff */
[----:B------:R-:W-:Y:S01]  /*2f10*/  VIADD R12, R5, 0xc0cafb0d ;  /* 0xc0cafb0d050c7836 */ /* 0x000fe20000000000 */
[----:B------:R-:W-:Y:S02]  /*2f20*/  LOP3.LUT R15, R14, 0xff800000, RZ, 0xc0, !PT ;  /* 0xff8000000e0f7812 */ /* 0x000fe400078ec0ff */
[----:B------:R-:W-:Y:S02]  /*2f30*/  ISETP.GE.U32.AND P0, PT, R10, 0x20, PT ;  /* 0x000000200a00780c */ /* 0x000fe40003f06070 */
[----:B------:R-:W-:Y:S01]  /*2f40*/  LOP3.LUT R10, R9, 0xff800000, RZ, 0xc0, !PT ;  /* 0xff800000090a7812 */ /* 0x000fe200078ec0ff */
[----:B------:R-:W-:Y:S01]  /*2f50*/  @P5 FMUL R18, R18, 0.25 ;  /* 0x3e80000012125820 */ /* 0x000fe20000400000 */
[----:B------:R-:W-:Y:S01]  /*2f60*/  @P5 FMUL R19, R19, 0.25 ;  /* 0x3e80000013135820 */ /* 0x000fe20000400000 */
[----:B------:R-:W-:Y:S01]  /*2f70*/  @P5 FMUL R28, R28, 0.25 ;  /* 0x3e8000001c1c5820 */ /* 0x000fe20000400000 */
[----:B------:R-:W-:Y:S01]  /*2f80*/  FSETP.GEU.AND P5, PT, |R65|, 1.175494350822287508e-38, PT ;  /* 0x008000004100780b */ /* 0x000fe20003fae200 */
[----:B------:R-:W-:Y:S01]  /*2f90*/  @!P3 FMUL R18, R18, 16777216 ;  /* 0x4b8000001212b820 */ /* 0x000fe20000400000 */
[----:B------:R-:W-:Y:S01]  /*2fa0*/  @!P3 FMUL R19, R19, 16777216 ;  /* 0x4b8000001313b820 */ /* 0x000fe20000400000 */
[----:B------:R-:W-:Y:S01]  /*2fb0*/  @!P3 FMUL R28, R28, 16777216 ;  /* 0x4b8000001c1cb820 */ /* 0x000fe20000400000 */
[----:B------:R-:W-:Y:S01]  /*2fc0*/  FSETP.GT.AND P3, PT, |R21|, 8.50705917302346158658e+37, PT ;  /* 0x7e8000001500780b */ /* 0x000fe20003f64200 */
[----:B------:R-:W-:Y:S01]  /*2fd0*/  @P2 FMUL R65, R65, 0.25 ;  /* 0x3e80000041412820 */ /* 0x000fe20000400000 */
[----:B------:R-:W-:Y:S01]  /*2fe0*/  I2FP.F32.S32 R9, R10 ;  /* 0x0000000a00097245 */ /* 0x000fe20000201400 */
[----:B------:R-:W0:Y:S01]  /*2ff0*/  MUFU.RCP R18, R18 ;  /* 0x0000001200127308 */ /* 0x000e220000001000 */
[----:B------:R-:W-:Y:S01]  /*3000*/  LOP3.LUT R12, R12, 0xff800000, RZ, 0xc0, !PT ;  /* 0xff8000000c0c7812 */ /* 0x000fe200078ec0ff */
[----:B------:R-:W-:Y:S01]  /*3010*/  IMAD.IADD R10, R7, 0x1, -R10 ;  /* 0x00000001070a7824 */ /* 0x000fe200078e0a0a */
[----:B------:R-:W-:Y:S01]  /*3020*/  I2FP.F32.S32 R16, R15 ;  /* 0x0000000f00107245 */ /* 0x000fe20000201400 */
[----:B------:R-:W-:Y:S01]  /*3030*/  FFMA.FTZ R8, R9, 1.1920928955078125e-07, R8 ;  /* 0x3400000009087823 */ /* 0x000fe20000010008 */
[----:B------:R-:W-:Y:S01]  /*3040*/  I2FP.F32.S32 R14, R12 ;  /* 0x0000000c000e7245 */ /* 0x000fe20000201400 */
[----:B------:R-:W-:Y:S01]  /*3050*/  @!P5 FMUL R65, R65, 16777216 ;  /* 0x4b8000004141d820 */ /* 0x000fe20000400000 */
[----:B------:R-:W-:Y:S01]  /*3060*/  @!P5 FMUL R31, R31, 16777216 ;  /* 0x4b8000001f1fd820 */ /* 0x000fe20000400000 */
[----:B------:R-:W-:Y:S01]  /*3070*/  @!P5 FMUL R30, R30, 16777216 ;  /* 0x4b8000001e1ed820 */ /* 0x000fe20000400000 */
[----:B------:R-:W-:Y:S01]  /*3080*/  FFMA.FTZ R16, R16, 1.1920928955078125e-07, R13 ;  /* 0x3400000010107823 */ /* 0x000fe2000001000d */
[----:B------:R-:W-:Y:S01]  /*3090*/  @P3 FMUL R21, R21, 0.25 ;  /* 0x3e80000015153820 */ /* 0x000fe20000400000 */
[----:B------:R-:W1:Y:S01]  /*30a0*/  MUFU.RCP R9, R65 ;  /* 0x0000004100097308 */ /* 0x000e620000001000 */
[----:B------:R-:W-:Y:S01]  /*30b0*/  FFMA.FTZ R11, R14, 1.1920928955078125e-07, R11 ;  /* 0x340000000e0b7823 */ /* 0x000fe2000001000b */
[----:B------:R-:W-:Y:S01]  /*30c0*/  @P3 FMUL R25, R25, 0.25 ;  /* 0x3e80000019193820 */ /* 0x000fe20000400000 */
[----:B------:R-:W-:Y:S01]  /*30d0*/  @!P6 FMUL R21, R21, 16777216 ;  /* 0x4b8000001515e820 */ /* 0x000fe20000400000 */
[----:B------:R-:W-:Y:S01]  /*30e0*/  @P3 FMUL R29, R29, 0.25 ;  /* 0x3e8000001d1d3820 */ /* 0x000fe20000400000 */
[----:B------:R-:W-:Y:S01]  /*30f0*/  FADD R10, R10, -1 ;  /* 0xbf8000000a0a7421 */ /* 0x000fe20000000000 */
[C---:B0-----:R-:W-:Y:S01]  /*3100*/  FMUL R13, R18.reuse, R19 ;  /* 0x00000013120d7220 */ /* 0x041fe20000400000 */
[----:B------:R-:W-:Y:S01]  /*3110*/  FMUL R14, R18, R28 ;  /* 0x0000001c120e7220 */ /* 0x000fe20000400000 */
[----:B------:R-:W0:Y:S01]  /*3120*/  MUFU.RCP R20, R21 ;  /* 0x0000001500147308 */ /* 0x000e220000001000 */
[----:B------:R-:W-:Y:S01]  /*3130*/  @!P6 FMUL R25, R25, 16777216 ;  /* 0x4b8000001919e820 */ /* 0x000fe20000400000 */
[----:B------:R-:W-:Y:S01]  /*3140*/  @!P6 FMUL R29, R29, 16777216 ;  /* 0x4b8000001d1de820 */ /* 0x000fe20000400000 */
[----:B------:R-:W-:Y:S01]  /*3150*/  FMUL R18, R17, R27 ;  /* 0x0000001b11127220 */ /* 0x000fe20000400000 */
[----:B------:R-:W-:Y:S01]  /*3160*/  F2FP.SATFINITE.E4M3.F32.PACK_AB_MERGE_C R24, R13, R14, RZ ;  /* 0x0000000e0d18723e */ /* 0x000fe200048070ff */
[----:B------:R-:W-:Y:S01]  /*3170*/  FMUL R19, R17, R26 ;  /* 0x0000001a11137220 */ /* 0x000fe20000400000 */
[----:B------:R-:W-:Y:S01]  /*3180*/  IMAD.MOV.U32 R27, RZ, RZ, 0x3dc6b27f ;  /* 0x3dc6b27fff1b7424 */ /* 0x000fe200078e00ff */
[----:B------:R-:W-:Y:S01]  /*3190*/  LOP3.LUT R26, R32, 0x60, RZ, 0x3c, !PT ;  /* 0x00000060201a7812 */ /* 0x000fe200078e3cff */
[----:B------:R-:W-:-:S02]  /*31a0*/  IMAD.IADD R12, R5, 0x1, -R12 ;  /* 0x00000001050c7824 */ /* 0x000fc400078e0a0c */
[C---:B-1----:R-:W-:Y:S01]  /*31b0*/  FMUL R22, R9.reuse, R31 ;  /* 0x0000001f09167220 */ /* 0x042fe20000400000 */
[----:B------:R-:W-:Y:S01]  /*31c0*/  FMUL R23, R9, R30 ;  /* 0x0000001e09177220 */ /* 0x000fe20000400000 */
[----:B------:R-:W-:Y:S01]  /*31d0*/  VIADD R9, R2, 0xc0cafb0d ;  /* 0xc0cafb0d02097836 */ /* 0x000fe20000000000 */
[----:B------:R-:W-:Y:S01]  /*31e0*/  F2FP.SATFINITE.E4M3.F32.PACK_AB_MERGE_C R19, R18, R19, RZ ;  /* 0x000000131213723e */ /* 0x000fe200048070ff */
[----:B------:R-:W-:Y:S01]  /*31f0*/  STS.U8 [R32+UR6], R24 ;  /* 0x0000001820007988 */ /* 0x000fe20008000006 */
[----:B------:R-:W-:Y:S01]  /*3200*/  IMAD.IADD R15, R6, 0x1, -R15 ;  /* 0x00000001060f7824 */ /* 0x000fe200078e0a0f */
[----:B------:R-:W-:Y:S01]  /*3210*/  F2FP.SATFINITE.E4M3.F32.PACK_AB_MERGE_C R22, R22, R23, RZ ;  /* 0x000000171616723e */ /* 0x000fe200048070ff */
[----:B------:R-:W-:Y:S01]  /*3220*/  FADD R12, R12, -1 ;  /* 0xbf8000000c0c7421 */ /* 0x000fe20000000000 */
[----:B------:R-:W-:Y:S01]  /*3230*/  LOP3.LUT R13, R9, 0xff800000, RZ, 0xc0, !PT ;  /* 0xff800000090d7812 */ /* 0x000fe200078ec0ff */
[C---:B0-----:R-:W-:Y:S01]  /*3240*/  FMUL R21, R20.reuse, R25 ;  /* 0x0000001914157220 */ /* 0x041fe20000400000 */
[----:B------:R-:W-:Y:S01]  /*3250*/  FMUL R20, R20, R29 ;  /* 0x0000001d14147220 */ /* 0x000fe20000400000 */
[----:B------:R-:W-:Y:S01]  /*3260*/  FSEL R9, RZ, -23, P1 ;  /* 0xc1b80000ff097808 */ /* 0x000fe20000800000 */
[----:B------:R-:W-:Y:S01]  /*3270*/  FADD R15, R15, -1 ;  /* 0xbf8000000f0f7421 */ /* 0x000fe20000000000 */
[----:B------:R-:W-:Y:S01]  /*3280*/  I2FP.F32.S32 R14, R13 ;  /* 0x0000000d000e7245 */ /* 0x000fe20000201400 */
[----:B------:R-:W-:Y:S01]  /*3290*/  IMAD.IADD R13, R2, 0x1, -R13 ;  /* 0x00000001020d7824 */ /* 0x000fe200078e0a0d */
[----:B------:R-:W-:Y:S01]  /*32a0*/  F2FP.SATFINITE.E4M3.F32.PACK_AB_MERGE_C R20, R21, R20, RZ ;  /* 0x000000141514723e */ /* 0x000fe200048070ff */
[----:B------:R-:W0:Y:S01]  /*32b0*/  LDC.64 R28, c[0x0][0x228] ;  /* 0x00008a00ff1c7b82 */ /* 0x000e220000000a00 */
[----:B------:R-:W-:Y:S01]  /*32c0*/  LOP3.LUT R25, R24, 0xffff, RZ, 0xc0, !PT ;  /* 0x0000ffff18197812 */ /* 0x000fe200078ec0ff */
[----:B------:R-:W-:Y:S01]  /*32d0*/  FFMA.FTZ R17, R14, 1.1920928955078125e-07, R9 ;  /* 0x340000000e117823 */ /* 0x000fe20000010009 */
[----:B------:R-:W-:-:S02]  /*32e0*/  LOP3.LUT R14, R22, 0xffff, RZ, 0xc0, !PT ;  /* 0x0000ffff160e7812 */ /* 0x000fc400078ec0ff */
[----:B------:R-:W-:Y:S02]  /*32f0*/  LOP3.LUT R18, R20, 0xffff, RZ, 0xc0, !PT ;  /* 0x0000ffff14127812 */ /* 0x000fe400078ec0ff */
[----:B------:R-:W-:Y:S02]  /*3300*/  SHF.R.U32.HI R9, RZ, 0x8, R25 ;  /* 0x00000008ff097819 */ /* 0x000fe40000011619 */
[C---:B------:R-:W-:Y:S02]  /*3310*/  LOP3.LUT R23, R32.reuse, 0x20, RZ, 0x3c, !PT ;  /* 0x0000002020177812 */ /* 0x040fe400078e3cff */
[----:B------:R-:W-:Y:S01]  /*3320*/  SHF.R.U32.HI R14, RZ, 0x8, R14 ;  /* 0x00000008ff0e7819 */ /* 0x000fe2000001160e */
[----:B------:R1:W-:Y:S01]  /*3330*/  STS.U8 [R32+UR6+0x80], R9 ;  /* 0x0000800920007988 */ /* 0x0003e20008000006 */
[----:B------:R-:W-:Y:S02]  /*3340*/  LOP3.LUT R25, R32, 0x40, RZ, 0x3c, !PT ;  /* 0x0000004020197812 */ /* 0x000fe400078e3cff */
[----:B------:R-:W-:Y:S01]  /*3350*/  SHF.R.U32.HI R18, RZ, 0x8, R18 ;  /* 0x00000008ff127819 */ /* 0x000fe20000011612 */
[----:B------:R3:W-:Y:S01]  /*3360*/  STS.U8 [R23+UR6+0x200], R22 ;  /* 0x0002001617007988 */ /* 0x0007e20008000006 */
[----:B------:R-:W-:-:S02]  /*3370*/  LOP3.LUT R21, R19, 0xffff, RZ, 0xc0, !PT ;  /* 0x0000ffff13157812 */ /* 0x000fc400078ec0ff */
[----:B------:R-:W-:Y:S01]  /*3380*/  ISETP.GE.U32.AND P2, PT, R7, 0x7f800000, PT ;  /* 0x7f8000000700780c */ /* 0x000fe20003f46070 */
[----:B------:R4:W-:Y:S01]  /*3390*/  STS.U8 [R23+UR6+0x280], R14 ;  /* 0x0002800e17007988 */ /* 0x0009e20008000006 */
[----:B------:R-:W-:Y:S01]  /*33a0*/  SHF.R.U32.HI R21, RZ, 0x8, R21 ;  /* 0x00000008ff157819 */ /* 0x000fe20000011615 */
[----:B-1----:R-:W-:Y:S01]  /*33b0*/  FFMA.FTZ R9, R10, R27, -0.16845393180847167969 ;  /* 0xbe2c7f300a097423 */ /* 0x002fe2000001001b */
[----:B------:R-:W-:Y:S01]  /*33c0*/  ISETP.GE.U32.AND P6, PT, R5, 0x7f800000, PT ;  /* 0x7f8000000500780c */ /* 0x000fe20003fc6070 */
[----:B------:R1:W-:Y:S01]  /*33d0*/  STS.U8 [R25+UR6+0x480], R18 ;  /* 0x0004801219007988 */ /* 0x0003e20008000006 */
[----:B------:R-:W-:Y:S01]  /*33e0*/  ISETP.GE.U32.AND P1, PT, R6, 0x7f800000, PT ;  /* 0x7f8000000600780c */ /* 0x000fe20003f26070 */
[----:B------:R-:W-:Y:S01]  /*33f0*/  FFMA.FTZ R9, R10, R9, 0.1716887056827545166 ;  /* 0x3e2fcf2a0a097423 */ /* 0x000fe20000010009 */
[----:B---3--:R-:W3:Y:S01]  /*3400*/  LDC R22, c[0x0][0x278] ;  /* 0x00009e00ff167b82 */ /* 0x008ee20000000800 */
[----:B------:R-:W-:Y:S01]  /*3410*/  STS.U8 [R25+UR6+0x400], R20 ;  /* 0x0004001419007988 */ /* 0x000fe20008000006 */
[----:B------:R-:W-:Y:S01]  /*3420*/  ISETP.GE.U32.AND P5, PT, R2, 0x7f800000, PT ;  /* 0x7f8000000200780c */ /* 0x000fe20003fa6070 */
[----:B------:R-:W-:Y:S01]  /*3430*/  FFMA.FTZ R9, R10, R9, -0.17900948226451873779 ;  /* 0xbe374e430a097423 */ /* 0x000fe20000010009 */
[-C--:B----4-:R-:W-:Y:S01]  /*3440*/  FFMA.FTZ R14, R15, R27.reuse, -0.16845393180847167969 ;  /* 0xbe2c7f300f0e7423 */ /* 0x090fe2000001001b */
[----:B------:R4:W-:Y:S01]  /*3450*/  STS.U8 [R26+UR6+0x600], R19 ;  /* 0x000600131a007988 */ /* 0x0009e20008000006 */
[----:B------:R-:W-:Y:S01]  /*3460*/  FSETP.NEU.AND P4, PT, R7, RZ, PT ;  /* 0x000000ff0700720b */ /* 0x000fe20003f8d000 */
[----:B-1----:R-:W-:Y:S01]  /*3470*/  FADD R18, R13, -1 ;  /* 0xbf8000000d127421 */ /* 0x002fe20000000000 */
[----:B------:R-:W-:Y:S01]  /*3480*/  FFMA.FTZ R13, R12, R27, -0.16845393180847167969 ;  /* 0xbe2c7f300c0d7423 */ /* 0x000fe2000001001b */
[----:B------:R-:W-:Y:S01]  /*3490*/  FFMA.FTZ R9, R10, R9, 0.20512372255325317383 ;  /* 0x3e520bf40a097423 */ /* 0x000fe20000010009 */
[----:B------:R1:W-:Y:S01]  /*34a0*/  STS.U8 [R26+UR6+0x680], R21 ;  /* 0x000680151a007988 */ /* 0x0003e20008000006 */
[C---:B------:R-:W-:Y:S01]  /*34b0*/  FFMA.FTZ R14, R15.reuse, R14, 0.1716887056827545166 ;  /* 0x3e2fcf2a0f0e7423 */ /* 0x040fe2000001000e */
[----:B------:R-:W-:Y:S01]  /*34c0*/  FFMA.FTZ R13, R12, R13, 0.1716887056827545166 ;  /* 0x3e2fcf2a0c0d7423 */ /* 0x000fe2000001000d */
[----:B------:R-:W-:Y:S01]  /*34d0*/  FFMA.FTZ R9, R10, R9, -0.24046532809734344482 ;  /* 0xbe763c8b0a097423 */ /* 0x000fe20000010009 */
[----:B------:R-:W-:Y:S01]  /*34e0*/  BAR.SYNC.DEFER_BLOCKING 0x0 ;  /* 0x0000000000007b1d */ /* 0x000fe20000010000 */
[----:B----4-:R-:W-:Y:S01]  /*34f0*/  FFMA.FTZ R19, R18, R27, -0.16845393180847167969 ;  /* 0xbe2c7f3012137423 */ /* 0x010fe2000001001b */
[----:B------:R-:W-:Y:S01]  /*3500*/  FFMA.FTZ R13, R12, R13, -0.17900948226451873779 ;  /* 0xbe374e430c0d7423 */ /* 0x000fe2000001000d */
[----:B------:R-:W-:Y:S01]  /*3510*/  FFMA.FTZ R9, R10, R9, 0.28857114911079406738 ;  /* 0x3e93bf990a097423 */ /* 0x000fe20000010009 */
[C---:B------:R-:W-:Y:S01]  /*3520*/  FFMA.FTZ R14, R15.reuse, R14, -0.17900948226451873779 ;  /* 0xbe374e430f0e7423 */ /* 0x040fe2000001000e */
[----:B------:R-:W-:Y:S01]  /*3530*/  FFMA.FTZ R19, R18, R19, 0.1716887056827545166 ;  /* 0x3e2fcf2a12137423 */ /* 0x000fe20000010013 */
[----:B------:R-:W-:Y:S01]  /*3540*/  FFMA.FTZ R13, R12, R13, 0.20512372255325317383 ;  /* 0x3e520bf40c0d7423 */ /* 0x000fe2000001000d */
[----:B------:R-:W-:Y:S01]  /*3550*/  FFMA.FTZ R9, R10, R9, -0.36067417263984680176 ;  /* 0xbeb8aa490a097423 */ /* 0x000fe20000010009 */
[C---:B------:R-:W-:Y:S01]  /*3560*/  FFMA.FTZ R14, R15.reuse, R14, 0.20512372255325317383 ;  /* 0x3e520bf40f0e7423 */ /* 0x040fe2000001000e */
[----:B------:R-:W-:Y:S01]  /*3570*/  FFMA.FTZ R19, R18, R19, -0.17900948226451873779 ;  /* 0xbe374e4312137423 */ /* 0x000fe20000010013 */
[----:B------:R-:W-:Y:S01]  /*3580*/  FFMA.FTZ R13, R12, R13, -0.24046532809734344482 ;  /* 0xbe763c8b0c0d7423 */ /* 0x000fe2000001000d */
[----:B------:R-:W-:Y:S01]  /*3590*/  FFMA.FTZ R9, R10, R9, 0.48089820146560668945 ;  /* 0x3ef6384a0a097423 */ /* 0x000fe20000010009 */
[C---:B------:R-:W-:Y:S01]  /*35a0*/  FFMA.FTZ R14, R15.reuse, R14, -0.24046532809734344482 ;  /* 0xbe763c8b0f0e7423 */ /* 0x040fe2000001000e */
[----:B------:R-:W-:Y:S01]  /*35b0*/  FFMA.FTZ R19, R18, R19, 0.20512372255325317383 ;  /* 0x3e520bf412137423 */ /* 0x000fe20000010013 */
[----:B------:R-:W-:Y:S01]  /*35c0*/  FFMA.FTZ R13, R12, R13, 0.28857114911079406738 ;  /* 0x3e93bf990c0d7423 */ /* 0x000fe2000001000d */
[----:B------:R-:W-:Y:S01]  /*35d0*/  FFMA.FTZ R9, R10, R9, -0.72134751081466674805 ;  /* 0xbf38aa3b0a097423 */ /* 0x000fe20000010009 */
[C---:B------:R-:W-:Y:S01]  /*35e0*/  FFMA.FTZ R14, R15.reuse, R14, 0.28857114911079406738 ;  /* 0x3e93bf990f0e7423 */ /* 0x040fe2000001000e */
[----:B------:R-:W-:Y:S01]  /*35f0*/  FFMA.FTZ R19, R18, R19, -0.24046532809734344482 ;  /* 0xbe763c8b12137423 */ /* 0x000fe20000010013 */
[----:B------:R-:W-:Y:S01]  /*3600*/  FFMA.FTZ R13, R12, R13, -0.36067417263984680176 ;  /* 0xbeb8aa490c0d7423 */ /* 0x000fe2000001000d */
[----:B------:R-:W-:Y:S01]  /*3610*/  FMUL R9, R10, R9 ;  /* 0x000000090a097220 */ /* 0x000fe20000400000 */
[C---:B------:R-:W-:Y:S01]  /*3620*/  FFMA.FTZ R14, R15.reuse, R14, -0.36067417263984680176 ;  /* 0xbeb8aa490f0e7423 */ /* 0x040fe2000001000e */
[----:B------:R-:W-:Y:S01]  /*3630*/  FFMA.FTZ R19, R18, R19, 0.28857114911079406738 ;  /* 0x3e93bf9912137423 */ /* 0x000fe20000010013 */
[----:B------:R-:W-:Y:S01]  /*3640*/  FFMA.FTZ R13, R12, R13, 0.48089820146560668945 ;  /* 0x3ef6384a0c0d7423 */ /* 0x000fe2000001000d */
[----:B------:R-:W-:Y:S01]  /*3650*/  FMUL R9, R10, R9 ;  /* 0x000000090a097220 */ /* 0x000fe20000400000 */
[----:B------:R-:W4:Y:S01]  /*3660*/  LDS R23, [R4+UR6] ;  /* 0x0000000604177984 */ /* 0x000f220008000800 */
[----:B------:R-:W-:Y:S01]  /*3670*/  FFMA.FTZ R19, R18, R19, -0.36067417263984680176 ;  /* 0xbeb8aa4912137423 */ /* 0x000fe20000010013 */
[C---:B------:R-:W-:Y:S01]  /*3680*/  FFMA.FTZ R14, R15.reuse, R14, 0.48089820146560668945 ;  /* 0x3ef6384a0f0e7423 */ /* 0x040fe2000001000e */
[----:B------:R-:W-:Y:S01]  /*3690*/  FFMA.FTZ R13, R12, R13, -0.72134751081466674805 ;  /* 0xbf38aa3b0c0d7423 */ /* 0x000fe2000001000d */
[----:B------:R-:W-:Y:S01]  /*36a0*/  FFMA.FTZ R9, R10, 1.4426950216293334961, R9 ;  /* 0x3fb8aa3b0a097823 */ /* 0x000fe20000010009 */
[----:B------:R-:W-:Y:S01]  /*36b0*/  FFMA.FTZ R19, R18, R19, 0.48089820146560668945 ;  /* 0x3ef6384a12137423 */ /* 0x000fe20000010013 */
[C---:B------:R-:W-:Y:S01]  /*36c0*/  FFMA.FTZ R14, R15.reuse, R14, -0.72134751081466674805 ;  /* 0xbf38aa3b0f0e7423 */ /* 0x040fe2000001000e */
[----:B------:R-:W-:Y:S01]  /*36d0*/  FMUL R13, R12, R13 ;  /* 0x0000000d0c0d7220 */ /* 0x000fe20000400000 */
[----:B------:R5:W2:Y:S01]  /*36e0*/  LDS R24, [R4+UR6+0x100] ;  /* 0x0001000604187984 */ /* 0x000aa20008000800 */
[----:B------:R-:W-:Y:S01]  /*36f0*/  FFMA.FTZ R19, R18, R19, -0.72134751081466674805 ;  /* 0xbf38aa3b12137423 */ /* 0x000fe20000010013 */
[----:B------:R-:W-:Y:S01]  /*3700*/  FMUL R14, R15, R14 ;  /* 0x0000000e0f0e7220 */ /* 0x000fe20000400000 */
[----:B------:R-:W-:Y:S01]  /*3710*/  FMUL R13, R12, R13 ;  /* 0x0000000d0c0d7220 */ /* 0x000fe20000400000 */
[----:B------:R-:W-:Y:S01]  /*3720*/  FSETP.NEU.AND P3, PT, R5, RZ, PT ;  /* 0x000000ff0500720b */ /* 0x000fe20003f6d000 */
[----:B------:R-:W-:Y:S01]  /*3730*/  FMUL R19, R18, R19 ;  /* 0x0000001312137220 */ /* 0x000fe20000400000 */
[----:B------:R-:W-:Y:S01]  /*3740*/  FMUL R14, R15, R14 ;  /* 0x0000000e0f0e7220 */ /* 0x000fe20000400000 */
[----:B------:R-:W-:Y:S01]  /*3750*/  FFMA.FTZ R12, R12, 1.4426950216293334961, R13 ;  /* 0x3fb8aa3b0c0c7823 */ /* 0x000fe2000001000d */
[----:B------:R-:W-:-:S02]  /*3760*/  @P5 IMAD.MOV.U32 R13, RZ, RZ, 0x7f800000 ;  /* 0x7f800000ff0d5424 */ /* 0x000fc400078e00ff */
[----:B------:R-:W-:Y:S01]  /*3770*/  FMUL R19, R18, R19 ;  /* 0x0000001312137220 */ /* 0x000fe20000400000 */
[----:B------:R-:W-:-:S03]  /*3780*/  FFMA.FTZ R15, R15, 1.4426950216293334961, R14 ;  /* 0x3fb8aa3b0f0f7823 */ /* 0x000fc6000001000e */
[----:B------:R-:W-:Y:S01]  /*3790*/  FFMA.FTZ R10, R18, 1.4426950216293334961, R19 ;  /* 0x3fb8aa3b120a7823 */ /* 0x000fe20000010013 */
[----:B------:R-:W-:Y:S01]  /*37a0*/  FADD R18, R8, R9 ;  /* 0x0000000908127221 */ /* 0x000fe20000000000 */
[----:B------:R-:W-:Y:S01]  /*37b0*/  SHF.R.U32.HI R9, RZ, 0x5, R0 ;  /* 0x00000005ff097819 */ /* 0x000fe20000011600 */
[----:B------:R-:W-:Y:S02]  /*37c0*/  @P2 IMAD.MOV.U32 R8, RZ, RZ, 0x7f800000 ;  /* 0x7f800000ff082424 */ /* 0x000fe400078e00ff */
[----:B------:R-:W-:Y:S01]  /*37d0*/  FADD R19, R11, R12 ;  /* 0x0000000c0b137221 */ /* 0x000fe20000000000 */
[----:B------:R-:W-:Y:S01]  /*37e0*/  @P1 IMAD.MOV.U32 R11, RZ, RZ, 0x7f800000 ;  /* 0x7f800000ff0b1424 */ /* 0x000fe200078e00ff */
[----:B------:R-:W-:Y:S01]  /*37f0*/  SGXT.U32 R9, R9, 0x3 ;  /* 0x000000030909781a */ /* 0x000fe20000000000 */
[----:B------:R-:W-:Y:S01]  /*3800*/  @P2 FFMA.FTZ R18, R7, R8, +INF ;  /* 0x7f80000007122423 */ /* 0x000fe20000010008 */
[----:B------:R-:W-:Y:S02]  /*3810*/  @P6 IMAD.MOV.U32 R8, RZ, RZ, 0x7f800000 ;  /* 0x7f800000ff086424 */ /* 0x000fe400078e00ff */
[----:B------:R-:W-:Y:S01]  /*3820*/  FADD R20, R16, R15 ;  /* 0x0000000f10147221 */ /* 0x000fe20000000000 */
[----:B------:R-:W-:Y:S01]  /*3830*/  @P1 FFMA.FTZ R20, R6, R11, +INF ;  /* 0x7f80000006141423 */ /* 0x000fe2000001000b */
[----:B---3--:R-:W-:-:S02]  /*3840*/  IMAD R7, R9, R22, RZ ;  /* 0x0000001609077224 */ /* 0x008fc400078e02ff */
[----:B------:R-:W-:Y:S01]  /*3850*/  @P6 FFMA.FTZ R19, R5, R8, +INF ;  /* 0x7f80000005136423 */ /* 0x000fe20000010008 */
[----:B------:R-:W-:Y:S02]  /*3860*/  IMAD R5, R125, UR5, RZ ;  /* 0x000000057d057c24 */ /* 0x000fe4000f8e02ff */
[----:B-1----:R-:W-:Y:S01]  /*3870*/  FADD R21, R17, R10 ;  /* 0x0000000a11157221 */ /* 0x002fe20000000000 */
[----:B------:R-:W-:Y:S01]  /*3880*/  IMAD R9, R22, 0x8, R7 ;  /* 0x0000000816097824 */ /* 0x000fe200078e0207 */
[----:B------:R-:W-:Y:S01]  /*3890*/  USHF.R.S32.HI UR5, URZ, 0x1f, UR4 ;  /* 0x0000001f3f057899 */ /* 0x000fe20008011404 */
[----:B------:R-:W-:Y:S01]  /*38a0*/  FSETP.NEU.AND P2, PT, R6, RZ, PT ;  /* 0x000000ff0600720b */ /* 0x000fe20003f4d000 */
[----:B------:R-:W-:Y:S01]  /*38b0*/  @P5 FFMA.FTZ R21, R2, R13, +INF ;  /* 0x7f80000002155423 */ /* 0x000fe2000001000d */
[C---:B------:R-:W-:Y:S01]  /*38c0*/  IMAD R11, R22.reuse, 0x8, R9 ;  /* 0x00000008160b7824 */ /* 0x040fe200078e0209 */
[----:B0-----:R-:W-:Y:S01]  /*38d0*/  IADD3 R28, P5, P6, R5, UR4, R28 ;  /* 0x00000004051c7c10 */ /* 0x001fe2000febe01c */
[----:B------:R-:W-:Y:S01]  /*38e0*/  ULDC UR4, c[0x0][0x27c] ;  /* 0x00009f0000047ab9 */ /* 0x000fe20000000800 */
[----:B------:R-:W-:Y:S01]  /*38f0*/  SHF.R.S32.HI R6, RZ, 0x1f, R5 ;  /* 0x0000001fff067819 */ /* 0x000fe20000011405 */
[----:B------:R-:W-:Y:S01]  /*3900*/  IMAD R13, R22, 0x8, R11 ;  /* 0x00000008160d7824 */ /* 0x000fe200078e020b */
[----:B------:R-:W-:Y:S01]  /*3910*/  FSETP.NEU.AND P1, PT, R2, RZ, PT ;  /* 0x000000ff0200720b */ /* 0x000fe20003f2d000 */
[----:B------:R-:W-:Y:S01]  /*3920*/  IMAD.SHL.U32 R2, R0, 0x10, RZ ;  /* 0x0000001000027824 */ /* 0x000fe200078e00ff */
[----:B------:R-:W-:Y:S01]  /*3930*/  IADD3.X R30, R6, UR5, R29, P5, P6 ;  /* 0x00000005061e7c10 */ /* 0x000fe2000afec41d */
[C---:B------:R-:W-:Y:S01]  /*3940*/  IMAD R15, R22.reuse, 0x8, R13 ;  /* 0x00000008160f7824 */ /* 0x040fe200078e020d */
[-C--:B------:R-:W-:Y:S01]  /*3950*/  IADD3 R6, P6, R7, R28.reuse, RZ ;  /* 0x0000001c07067210 */ /* 0x080fe20007fde0ff */
[----:B------:R-:W-:Y:S01]  /*3960*/  UIMAD UR4, UR8, UR4, URZ ;  /* 0x00000004080472a4 */ /* 0x000fe2000f8e023f */
[----:B-----5:R-:W-:Y:S01]  /*3970*/  IADD3 R4, P5, R9, R28, RZ ;  /* 0x0000001c09047210 */ /* 0x020fe20007fbe0ff */
[C---:B------:R-:W-:Y:S01]  /*3980*/  IMAD R16, R22.reuse, 0x8, R15 ;  /* 0x0000000816107824 */ /* 0x040fe200078e020f */
[----:B------:R-:W-:Y:S01]  /*3990*/  LEA.HI.X.SX32 R7, R7, R30, 0x1, P6 ;  /* 0x0000001e07077211 */ /* 0x000fe200030f0eff */
[----:B------:R-:W-:Y:S01]  /*39a0*/  USHF.L.U32 UR7, UR4, 0x2, URZ ;  /* 0x0000000204077899 */ /* 0x000fe2000800063f */
[----:B------:R-:W-:Y:S01]  /*39b0*/  IADD3 R8, P6, R11, R28, RZ ;  /* 0x0000001c0b087210 */ /* 0x000fe20007fde0ff */
[C---:B------:R-:W-:Y:S01]  /*39c0*/  IMAD R17, R22.reuse, 0x8, R16 ;  /* 0x0000000816117824 */ /* 0x040fe200078e0210 */
[----:B------:R-:W-:Y:S01]  /*39d0*/  LEA.HI.X.SX32 R5, R9, R30, 0x1, P5 ;  /* 0x0000001e09057211 */ /* 0x000fe200028f0eff */
[----:B------:R-:W-:Y:S01]  /*39e0*/  UIMAD.WIDE UR4, UR4, 0x4, URZ ;  /* 0x00000004040478a5 */ /* 0x000fe2000f8e023f */
[----:B------:R-:W-:Y:S01]  /*39f0*/  IADD3 R10, P5, R13, R28, RZ ;  /* 0x0000001c0d0a7210 */ /* 0x000fe20007fbe0ff */
[----:B------:R-:W-:Y:S01]  /*3a00*/  IMAD R22, R22, 0x8, R17 ;  /* 0x0000000816167824 */ /* 0x000fe200078e0211 */
[----:B----4-:R-:W-:-:S02]  /*3a10*/  PRMT R25, R23, 0x7770, RZ ;  /* 0x0000777017197816 */ /* 0x010fc400000000ff */
[----:B------:R-:W-:Y:S02]  /*3a20*/  LOP3.LUT R2, R2, 0x70, RZ, 0xc0, !PT ;  /* 0x0000007002027812 */ /* 0x000fe400078ec0ff */
[----:B------:R-:W-:Y:S01]  /*3a30*/  PRMT R27, R23, 0x7771, RZ ;  /* 0x00007771171b7816 */ /* 0x000fe200000000ff */
[----:B------:R-:W-:Y:S01]  /*3a40*/  STG.E.U8 desc[UR10][R6.64], R25 ;  /* 0x0000001906007986 */ /* 0x000fe2000c10110a */
[----:B------:R-:W-:Y:S01]  /*3a50*/  LEA.HI.X.SX32 R9, R11, R30, 0x1, P6 ;  /* 0x0000001e0b097211 */ /* 0x000fe200030f0eff */
[----:B------:R-:W-:Y:S01]  /*3a60*/  VIADD R26, R2, UR6 ;  /* 0x00000006021a7c36 */ /* 0x000fe20008000000 */
[----:B------:R-:W-:Y:S01]  /*3a70*/  IADD3 R12, P6, R15, R28, RZ ;  /* 0x0000001c0f0c7210 */ /* 0x000fe20007fde0ff */
[----:B------:R0:W-:Y:S01]  /*3a80*/  STG.E.U8 desc[UR10][R4.64], R27 ;  /* 0x0000001b04007986 */ /* 0x0001e2000c10110a */
[----:B------:R-:W-:Y:S02]  /*3a90*/  LEA.HI.X.SX32 R11, R13, R30, 0x1, P5 ;  /* 0x0000001e0d0b7211 */ /* 0x000fe400028f0eff */
[----:B------:R-:W-:-:S02]  /*3aa0*/  IADD3 R14, P5, R16, R28, RZ ;  /* 0x0000001c100e7210 */ /* 0x000fc40007fbe0ff */
[----:B------:R-:W-:Y:S02]  /*3ab0*/  LEA.HI.X.SX32 R13, R15, R30, 0x1, P6 ;  /* 0x0000001e0f0d7211 */ /* 0x000fe400030f0eff */
[----:B------:R-:W-:Y:S02]  /*3ac0*/  IADD3 R2, P6, R17, R28, RZ ;  /* 0x0000001c11027210 */ /* 0x000fe40007fde0ff */
[----:B------:R-:W-:Y:S02]  /*3ad0*/  LEA.HI.X.SX32 R15, R16, R30, 0x1, P5 ;  /* 0x0000001e100f7211 */ /* 0x000fe400028f0eff */
[C---:B------:R-:W-:Y:S02]  /*3ae0*/  PRMT R29, R23.reuse, 0x7772, RZ ;  /* 0x00007772171d7816 */ /* 0x040fe400000000ff */
[----:B0-----:R-:W-:Y:S02]  /*3af0*/  FSEL R5, R20, -INF , P2 ;  /* 0xff80000014057808 */ /* 0x001fe40001000000 */
[----:B------:R-:W-:Y:S01]  /*3b00*/  IADD3 R16, P5, R22, R28, RZ ;  /* 0x0000001c16107210 */ /* 0x000fe20007fbe0ff */
[----:B------:R-:W-:Y:S01]  /*3b10*/  STG.E.U8 desc[UR10][R8.64], R29 ;  /* 0x0000001d08007986 */ /* 0x000fe2000c10110a */
[----:B------:R-:W-:Y:S01]  /*3b20*/  PRMT R23, R23, 0x7773, RZ ;  /* 0x0000777317177816 */ /* 0x000fe200000000ff */
[----:B------:R-:W-:Y:S01]  /*3b30*/  FFMA R42, R5, 0.69314718246459960938, R42 ;  /* 0x3f317218052a7823 */ /* 0x000fe2000000002a */
[----:B--2---:R-:W-:-:S02]  /*3b40*/  PRMT R31, R24, 0x7770, RZ ;  /* 0x00007770181f7816 */ /* 0x004fc400000000ff */
[----:B------:R-:W-:Y:S01]  /*3b50*/  LEA.HI R26, R3, R26, RZ, 0x1f ;  /* 0x0000001a031a7211 */ /* 0x000fe200078ff8ff */
[----:B------:R-:W-:Y:S01]  /*3b60*/  STG.E.U8 desc[UR10][R10.64], R23 ;  /* 0x000000170a007986 */ /* 0x000fe2000c10110a */
[C---:B------:R-:W-:Y:S02]  /*3b70*/  PRMT R33, R24.reuse, 0x7771, RZ ;  /* 0x0000777118217816 */ /* 0x040fe400000000ff */
[-C--:B------:R-:W-:Y:S01]  /*3b80*/  LEA.HI.X.SX32 R3, R17, R30.reuse, 0x1, P6 ;  /* 0x0000001e11037211 */ /* 0x080fe200030f0eff */
[----:B------:R-:W-:Y:S01]  /*3b90*/  STG.E.U8 desc[UR10][R12.64], R31 ;  /* 0x0000001f0c007986 */ /* 0x000fe2000c10110a */
[----:B------:R-:W-:Y:S02]  /*3ba0*/  PRMT R35, R24, 0x7772, RZ ;  /* 0x0000777218237816 */ /* 0x000fe400000000ff */
[----:B------:R-:W-:Y:S01]  /*3bb0*/  LEA.HI.X.SX32 R17, R22, R30, 0x1, P5 ;  /* 0x0000001e16117211 */ /* 0x000fe200028f0eff */
[----:B------:R-:W-:Y:S01]  /*3bc0*/  STG.E.U8 desc[UR10][R14.64], R33 ;  /* 0x000000210e007986 */ /* 0x000fe2000c10110a */
[----:B------:R-:W-:-:S02]  /*3bd0*/  PRMT R5, R24, 0x7773, RZ ;  /* 0x0000777318057816 */ /* 0x000fc400000000ff */
[----:B------:R-:W-:Y:S01]  /*3be0*/  FSEL R4, R19, -INF , P3 ;  /* 0xff80000013047808 */ /* 0x000fe20001800000 */
[----:B------:R0:W-:Y:S01]  /*3bf0*/  STG.E.U8 desc[UR10][R2.64], R35 ;  /* 0x0000002302007986 */ /* 0x0001e2000c10110a */
[----:B------:R-:W-:Y:S02]  /*3c00*/  FSEL R7, R18, -INF , P4 ;  /* 0xff80000012077808 */ /* 0x000fe40002000000 */
[----:B------:R-:W-:Y:S01]  /*3c10*/  FSEL R6, R21, -INF , P1 ;  /* 0xff80000015067808 */ /* 0x000fe20000800000 */
[----:B------:R1:W-:Y:S01]  /*3c20*/  STG.E.U8 desc[UR10][R16.64], R5 ;  /* 0x0000000510007986 */ /* 0x0003e2000c10110a */
[----:B------:R-:W-:Y:S01]  /*3c30*/  FFMA R41, R4, 0.69314718246459960938, R41 ;  /* 0x3f31721804297823 */ /* 0x000fe20000000029 */
[----:B------:R-:W-:Y:S01]  /*3c40*/  LOP3.LUT R4, R0, 0x1c, RZ, 0xc0, !PT ;  /* 0x0000001c00047812 */ /* 0x000fe200078ec0ff */
[----:B------:R-:W-:Y:S01]  /*3c50*/  FFMA R40, R7, 0.69314718246459960938, R40 ;  /* 0x3f31721807287823 */ /* 0x000fe20000000028 */
[----:B------:R-:W-:Y:S01]  /*3c60*/  FFMA R43, R6, 0.69314718246459960938, R43 ;  /* 0x3f317218062b7823 */ /* 0x000fe2000000002b */
[C---:B------:R-:W-:Y:S01]  /*3c70*/  IMAD.HI R0, R125.reuse, 0x4, RZ ;  /* 0x000000047d007827 */ /* 0x040fe200078e02ff */
[----:B------:R-:W-:Y:S01]  /*3c80*/  LEA R4, R4, UR6, 0x2 ;  /* 0x0000000604047c11 */ /* 0x000fe2000f8e10ff */
[----:B------:R-:W-:Y:S02]  /*3c90*/  BAR.SYNC.DEFER_BLOCKING 0x0 ;  /* 0x0000000000007b1d */ /* 0x000fe40000010000 */
[----:B0-----:R-:W-:-:S05]  /*3ca0*/  IMAD.SHL.U32 R3, R125, 0x4, RZ ;  /* 0x000000047d037824 */ /* 0x001fca00078e00ff */
[----:B------:R-:W-:-:S04]  /*3cb0*/  IADD3 R2, P1, P2, R3, UR7, R36 ;  /* 0x0000000703027c10 */ /* 0x000fc8000fa3e024 */
[----:B------:R-:W-:Y:S01]  /*3cc0*/  IADD3.X R3, R0, UR5, R37, P1, P2 ;  /* 0x0000000500037c10 */ /* 0x000fe20008fe4425 */
[----:B------:R1:W-:Y:S01]  /*3cd0*/  STS.128 [R4], R40 ;  /* 0x0000002804007388 */ /* 0x0003e20000000c00 */
[----:B------:R-:W-:Y:S06]  /*3ce0*/  BAR.SYNC.DEFER_BLOCKING 0x0 ;  /* 0x0000000000007b1d */ /* 0x000fec0000010000 */
[----:B------:R-:W-:Y:S05]  /*3cf0*/  @P0 EXIT ;  /* 0x000000000000094d */ /* 0x000fea0003800000 */
[----:B-1----:R-:W0:Y:S04]  /*3d00*/  LDS R5, [R26] ;  /* 0x000000001a057984 */ /* 0x002e280000000800 */
[----:B0-----:R-:W-:Y:S01]  /*3d10*/  STG.E desc[UR10][R2.64], R5 ;  /* 0x0000000502007986 */ /* 0x001fe2000c10190a */
[----:B------:R-:W-:Y:S05]  /*3d20*/  EXIT ;  /* 0x000000000000794d */ /* 0x000fea0003800000 */
.L_x_2:
[----:B------:R-:W-:-:S00]  /*3d30*/  BRA `(.L_x_2) ;  /* 0xfffffffc00fc7947 */ /* 0x000fc0000383ffff */
[----:B------:R-:W-:-:S00]  /*3d40*/  NOP ;  /* 0x0000000000007918 */ /* 0x000fc00000000000 */
        /* <DEDUP_REMOVED lines=11> */
.L_x_3:


//--------------------- .nv.global.init           --------------------------
	.section	.nv.global.init,"aw",@progbits
.nv.global.init:
	.type		_$_str,@object
	.size		_$_str,(.L_0 - _$_str)
_$_str:
        /*0000*/ 	.byte	0x5f, 0x5f, 0x43, 0x55, 0x44, 0x41, 0x5f, 0x46, 0x54, 0x5a, 0x00
.L_0:


//--------------------- .nv.shared.attn_fwd       --------------------------
	.section	.nv.shared.attn_fwd,"aw",@nobits
	.sectionflags	@""
	.align	16
	.zero		1024


//--------------------- .nv.shared.reserved.0     --------------------------
	.section	.nv.shared.reserved.0,"aw",@nobits
	.weak		__nv_reservedSMEM_offset_0_alias
	.size		__nv_reservedSMEM_offset_0_alias, 0, 0
	.other		__nv_reservedSMEM_offset_0_alias,@"STO_CUDA_RESERVED_SHARED STV_DEFAULT"
__nv_reservedSMEM_offset_0_alias:
	.zero		0


//--------------------- .nv.constant0.attn_fwd    --------------------------
	.section	.nv.constant0.attn_fwd,"a",@progbits
	.sectionflags	@""
	.align	4
.nv.constant0.attn_fwd:
	.zero		664


//--------------------- SYMBOLS --------------------------

	.type		.nv.reservedSmem.offset0,@object
	.size		.nv.reservedSmem.offset0,0x4
